	.headerflags	@"EF_CUDA_TEXMODE_UNIFIED EF_CUDA_64BIT_ADDRESS EF_CUDA_ACCELERATORS EF_CUDA_SM90 EF_CUDA_VIRTUAL_SM(EF_CUDA_SM90)"
	.elftype	@"ET_EXEC"


//--------------------- .nv.info                  --------------------------
	.section	.nv.info,"",@"SHT_CUDA_INFO"
	.align	4


	//----- nvinfo : EIATTR_REGCOUNT
	.align		4
        /*0000*/ 	.byte	0x04, 0x2f
        /*0002*/ 	.short	(.L_3 - .L_2)
	.align		4
.L_2:
        /*0004*/ 	.word	index@(triton_poi_fused__native_batch_norm_legit_no_training_max_pool2d_with_indices_relu_1)
        /*0008*/ 	.word	0x0000002f


	//----- nvinfo : EIATTR_MIN_STACK_SIZE
	.align		4
.L_3:
        /*000c*/ 	.byte	0x04, 0x12
        /*000e*/ 	.short	(.L_5 - .L_4)
	.align		4
.L_4:
        /*0010*/ 	.word	index@(triton_poi_fused__native_batch_norm_legit_no_training_max_pool2d_with_indices_relu_1)
        /*0014*/ 	.word	0x00000000


	//----- nvinfo : EIATTR_FRAME_SIZE
	.align		4
.L_5:
        /*0018*/ 	.byte	0x04, 0x11
        /*001a*/ 	.short	(.L_7 - .L_6)
	.align		4
.L_6:
        /*001c*/ 	.word	index@(triton_poi_fused__native_batch_norm_legit_no_training_max_pool2d_with_indices_relu_1)
        /*0020*/ 	.word	0x00000000


	//----- nvinfo : EIATTR_MIN_STACK_SIZE
	.align		4
.L_7:
        /*0024*/ 	.byte	0x04, 0x12
        /*0026*/ 	.short	(.L_9 - .L_8)
	.align		4
.L_8:
        /*0028*/ 	.word	index@(triton_poi_fused__native_batch_norm_legit_no_training_max_pool2d_with_indices_relu_1)
        /*002c*/ 	.word	0x00000000
.L_9:


//--------------------- .nv.info.triton_poi_fused__native_batch_norm_legit_no_training_max_pool2d_with_indices_relu_1 --------------------------
	.section	.nv.info.triton_poi_fused__native_batch_norm_legit_no_training_max_pool2d_with_indices_relu_1,"",@"SHT_CUDA_INFO"
	.sectionflags	@""
	.align	4


	//----- nvinfo : EIATTR_CUDA_API_VERSION
	.align		4
        /*0000*/ 	.byte	0x04, 0x37
        /*0002*/ 	.short	(.L_11 - .L_10)
.L_10:
        /*0004*/ 	.word	0x0000007c


	//----- nvinfo : EIATTR_KPARAM_INFO
	.align		4
.L_11:
        /*0008*/ 	.byte	0x04, 0x17
        /*000a*/ 	.short	(.L_13 - .L_12)
.L_12:
        /*000c*/ 	.word	0x00000000
        /*0010*/ 	.short	0x000d
        /*0012*/ 	.short	0x0068
        /*0014*/ 	.byte	0x00, 0xf0, 0x11, 0x00


	//----- nvinfo : EIATTR_KPARAM_INFO
	.align		4
.L_13:
        /*0018*/ 	.byte	0x04, 0x17
        /*001a*/ 	.short	(.L_15 - .L_14)
.L_14:
        /*001c*/ 	.word	0x00000000
        /*0020*/ 	.short	0x000c
        /*0022*/ 	.short	0x0060
        /*0024*/ 	.byte	0x00, 0xf4, 0x21, 0x00


	//----- nvinfo : EIATTR_KPARAM_INFO
	.align		4
.L_15:
        /*0028*/ 	.byte	0x04, 0x17
        /*002a*/ 	.short	(.L_17 - .L_16)
.L_16:
        /*002c*/ 	.word	0x00000000
        /*0030*/ 	.short	0x000b
        /*0032*/ 	.short	0x0058
        /*0034*/ 	.byte	0x00, 0xf4, 0x21, 0x00


	//----- nvinfo : EIATTR_KPARAM_INFO
	.align		4
.L_17:
        /*0038*/ 	.byte	0x04, 0x17
        /*003a*/ 	.short	(.L_19 - .L_18)
.L_18:
        /*003c*/ 	.word	0x00000000
        /*0040*/ 	.short	0x000a
        /*0042*/ 	.short	0x0050
        /*0044*/ 	.byte	0x00, 0xf4, 0x21, 0x00


	//----- nvinfo : EIATTR_KPARAM_INFO
	.align		4
.L_19:
        /*0048*/ 	.byte	0x04, 0x17
        /*004a*/ 	.short	(.L_21 - .L_20)
.L_20:
        /*004c*/ 	.word	0x00000000
        /*0050*/ 	.short	0x0009
        /*0052*/ 	.short	0x0048
        /*0054*/ 	.byte	0x00, 0xf4, 0x21, 0x00


	//----- nvinfo : EIATTR_KPARAM_INFO
	.align		4
.L_21:
        /*0058*/ 	.byte	0x04, 0x17
        /*005a*/ 	.short	(.L_23 - .L_22)
.L_22:
        /*005c*/ 	.word	0x00000000
        /*0060*/ 	.short	0x0008
        /*0062*/ 	.short	0x0040
        /*0064*/ 	.byte	0x00, 0xf4, 0x21, 0x00


	//----- nvinfo : EIATTR_KPARAM_INFO
	.align		4
.L_23:
        /*0068*/ 	.byte	0x04, 0x17
        /*006a*/ 	.short	(.L_25 - .L_24)
.L_24:
        /*006c*/ 	.word	0x00000000
        /*0070*/ 	.short	0x0007
        /*0072*/ 	.short	0x0038
        /*0074*/ 	.byte	0x00, 0xf4, 0x21, 0x00


	//----- nvinfo : EIATTR_KPARAM_INFO
	.align		4
.L_25:
        /*0078*/ 	.byte	0x04, 0x17
        /*007a*/ 	.short	(.L_27 - .L_26)
.L_26:
        /*007c*/ 	.word	0x00000000
        /*0080*/ 	.short	0x0006
        /*0082*/ 	.short	0x0030
        /*0084*/ 	.byte	0x00, 0xf4, 0x21, 0x00


	//----- nvinfo : EIATTR_KPARAM_INFO
	.align		4
.L_27:
        /*0088*/ 	.byte	0x04, 0x17
        /*008a*/ 	.short	(.L_29 - .L_28)
.L_28:
        /*008c*/ 	.word	0x00000000
        /*0090*/ 	.short	0x0005
        /*0092*/ 	.short	0x0028
        /*0094*/ 	.byte	0x00, 0xf4, 0x21, 0x00


	//----- nvinfo : EIATTR_KPARAM_INFO
	.align		4
.L_29:
        /*0098*/ 	.byte	0x04, 0x17
        /*009a*/ 	.short	(.L_31 - .L_30)
.L_30:
        /*009c*/ 	.word	0x00000000
        /*00a0*/ 	.short	0x0004
        /*00a2*/ 	.short	0x0020
        /*00a4*/ 	.byte	0x00, 0xf4, 0x21, 0x00


	//----- nvinfo : EIATTR_KPARAM_INFO
	.align		4
.L_31:
        /*00a8*/ 	.byte	0x04, 0x17
        /*00aa*/ 	.short	(.L_33 - .L_32)
.L_32:
        /*00ac*/ 	.word	0x00000000
        /*00b0*/ 	.short	0x0003
        /*00b2*/ 	.short	0x0018
        /*00b4*/ 	.byte	0x00, 0xf4, 0x21, 0x00


	//----- nvinfo : EIATTR_KPARAM_INFO
	.align		4
.L_33:
        /*00b8*/ 	.byte	0x04, 0x17
        /*00ba*/ 	.short	(.L_35 - .L_34)
.L_34:
        /*00bc*/ 	.word	0x00000000
        /*00c0*/ 	.short	0x0002
        /*00c2*/ 	.short	0x0010
        /*00c4*/ 	.byte	0x00, 0xf4, 0x21, 0x00


	//----- nvinfo : EIATTR_KPARAM_INFO
	.align		4
.L_35:
        /*00c8*/ 	.byte	0x04, 0x17
        /*00ca*/ 	.short	(.L_37 - .L_36)
.L_36:
        /*00cc*/ 	.word	0x00000000
        /*00d0*/ 	.short	0x0001
        /*00d2*/ 	.short	0x0008
        /*00d4*/ 	.byte	0x00, 0xf4, 0x21, 0x00


	//----- nvinfo : EIATTR_KPARAM_INFO
	.align		4
.L_37:
        /*00d8*/ 	.byte	0x04, 0x17
        /*00da*/ 	.short	(.L_39 - .L_38)
.L_38:
        /*00dc*/ 	.word	0x00000000
        /*00e0*/ 	.short	0x0000
        /*00e2*/ 	.short	0x0000
        /*00e4*/ 	.byte	0x00, 0xf4, 0x21, 0x00


	//----- nvinfo : EIATTR_SPARSE_MMA_MASK
	.align		4
.L_39:
        /*00e8*/ 	.byte	0x03, 0x50
        /*00ea*/ 	.short	0x0000


	//----- nvinfo : EIATTR_MAXREG_COUNT
	.align		4
        /*00ec*/ 	.byte	0x03, 0x1b
        /*00ee*/ 	.short	0x00ff


	//----- nvinfo : EIATTR_EXIT_INSTR_OFFSETS
	.align		4
        /*00f0*/ 	.byte	0x04, 0x1c
        /*00f2*/ 	.short	(.L_41 - .L_40)


	//   ....[0]....
.L_40:
        /*00f4*/ 	.word	0x000021c0


	//----- nvinfo : EIATTR_REQNTID
	.align		4
.L_41:
        /*00f8*/ 	.byte	0x04, 0x10
        /*00fa*/ 	.short	(.L_43 - .L_42)
.L_42:
        /*00fc*/ 	.word	0x00000080
        /*0100*/ 	.word	0x00000001
        /*0104*/ 	.word	0x00000001


	//----- nvinfo : EIATTR_CBANK_PARAM_SIZE
	.align		4
.L_43:
        /*0108*/ 	.byte	0x03, 0x19
        /*010a*/ 	.short	0x006c


	//----- nvinfo : EIATTR_PARAM_CBANK
	.align		4
        /*010c*/ 	.byte	0x04, 0x0a
        /*010e*/ 	.short	(.L_45 - .L_44)
	.align		4
.L_44:
        /*0110*/ 	.word	index@(.nv.constant0.triton_poi_fused__native_batch_norm_legit_no_training_max_pool2d_with_indices_relu_1)
        /*0114*/ 	.short	0x0210
        /*0116*/ 	.short	0x006c


	//----- nvinfo : EIATTR_SW_WAR
	.align		4
.L_45:
        /*0118*/ 	.byte	0x04, 0x36
        /*011a*/ 	.short	(.L_47 - .L_46)
.L_46:
        /*011c*/ 	.word	0x00000008
.L_47:


//--------------------- .nv.callgraph             --------------------------
	.section	.nv.callgraph,"",@"SHT_CUDA_CALLGRAPH"
	.align	4
	.sectionentsize	8
	.align		4
        /*0000*/ 	.word	0x00000000
	.align		4
        /*0004*/ 	.word	0xffffffff
	.align		4
        /*0008*/ 	.word	0x00000000
	.align		4
        /*000c*/ 	.word	0xfffffffe
	.align		4
        /*0010*/ 	.word	0x00000000
	.align		4
        /*0014*/ 	.word	0xfffffffd
	.align		4
        /*0018*/ 	.word	0x00000000
	.align		4
        /*001c*/ 	.word	0xfffffffc


//--------------------- .nv.constant4             --------------------------
	.section	.nv.constant4,"a",@progbits
	.align	8
	.align		8
.nv.constant4:
        /*0000*/ 	.dword	_$_str
	.align		8
        /*0008*/ 	.dword	_$_str_$_2


//--------------------- .text.triton_poi_fused__native_batch_norm_legit_no_training_max_pool2d_with_indices_relu_1 --------------------------
	.section	.text.triton_poi_fused__native_batch_norm_legit_no_training_max_pool2d_with_indices_relu_1,"ax",@progbits
	.align	128
        .global         triton_poi_fused__native_batch_norm_legit_no_training_max_pool2d_with_indices_relu_1
        .type           triton_poi_fused__native_batch_norm_legit_no_training_max_pool2d_with_indices_relu_1,@function
        .size           triton_poi_fused__native_batch_norm_legit_no_training_max_pool2d_with_indices_relu_1,(.L_x_1 - triton_poi_fused__native_batch_norm_legit_no_training_max_pool2d_with_indices_relu_1)
        .other          triton_poi_fused__native_batch_norm_legit_no_training_max_pool2d_with_indices_relu_1,@"STO_CUDA_ENTRY STV_DEFAULT"
triton_poi_fused__native_batch_norm_legit_no_training_max_pool2d_with_indices_relu_1:
.text.triton_poi_fused__native_batch_norm_legit_no_training_max_pool2d_with_indices_relu_1:
[----:B------:R-:W-:Y:S01]  /*0000*/  LDC R1, c[0x0][0x28] ;  /* 0x00000a00ff017b82 */ /* 0x000fe20000000800 */
[----:B------:R-:W1:Y:S07]  /*0010*/  S2R R0, SR_TID.X ;  /* 0x0000000000007919 */ /* 0x000e6e0000002100 */
[----:B------:R-:W2:Y:S01]  /*0020*/  LDC.64 R24, c[0x0][0x210] ;  /* 0x00008400ff187b82 */ /* 0x000ea20000000a00 */
[----:B------:R-:W-:Y:S01]  /*0030*/  ULDC.64 UR4, c[0x0][0x208] ;  /* 0x0000820000047ab9 */ /* 0x000fe20000000a00 */
[----:B------:R-:W3:Y:S01]  /*0040*/  S2R R5, SR_CTAID.X ;  /* 0x0000000000057919 */ /* 0x000ee20000002500 */
[----:B------:R-:W-:-:S02]  /*0050*/  IMAD.MOV.U32 R14, RZ, RZ, RZ ;  /* 0x000000ffff0e7224 */ /* 0x000fc400078e00ff */
[----:B------:R-:W-:Y:S01]  /*0060*/  IMAD.MOV.U32 R12, RZ, RZ, RZ ;  /* 0x000000ffff0c7224 */ /* 0x000fe200078e00ff */
[----:B------:R-:W-:Y:S01]  /*0070*/  CS2R R30, SRZ ;  /* 0x00000000001e7805 */ /* 0x000fe2000001ff00 */
[----:B------:R-:W-:Y:S01]  /*0080*/  IMAD.MOV.U32 R20, RZ, RZ, RZ ;  /* 0x000000ffff147224 */ /* 0x000fe200078e00ff */
[----:B------:R-:W-:Y:S01]  /*0090*/  ULDC.64 UR6, c[0x0][0x260] ;  /* 0x0000980000067ab9 */ /* 0x000fe20000000a00 */
[----:B-1----:R-:W-:-:S05]  /*00a0*/  IMAD.SHL.U32 R0, R0, 0x4, RZ ;  /* 0x0000000400007824 */ /* 0x002fca00078e00ff */
[----:B------:R-:W-:-:S05]  /*00b0*/  LOP3.LUT R0, R0, 0x1fc, RZ, 0xc0, !PT ;  /* 0x000001fc00007812 */ /* 0x000fca00078ec0ff */
[----:B---3--:R-:W-:Y:S01]  /*00c0*/  IMAD R3, R5, 0x200, R0 ;  /* 0x0000020005037824 */ /* 0x008fe200078e0200 */
[----:B------:R-:W-:-:S03]  /*00d0*/  SHF.R.S32.HI R0, RZ, 0x16, R5 ;  /* 0x00000016ff007819 */ /* 0x000fc60000011405 */
[C---:B------:R-:W-:Y:S01]  /*00e0*/  VIADD R5, R3.reuse, 0x1 ;  /* 0x0000000103057836 */ /* 0x040fe20000000000 */
[----:B------:R-:W-:Y:S01]  /*00f0*/  SHF.R.S32.HI R2, RZ, 0x1f, R3 ;  /* 0x0000001fff027819 */ /* 0x000fe20000011403 */
[----:B------:R-:W-:Y:S01]  /*0100*/  VIADD R9, R3, 0x2 ;  /* 0x0000000203097836 */ /* 0x000fe20000000000 */
[----:B------:R-:W-:Y:S02]  /*0110*/  SGXT R0, R0, 0x1 ;  /* 0x000000010000781a */ /* 0x000fe40000000200 */
[----:B------:R-:W-:Y:S02]  /*0120*/  LEA.HI R4, R2, R3, RZ, 0x4 ;  /* 0x0000000302047211 */ /* 0x000fe400078f20ff */
[----:B------:R-:W-:Y:S02]  /*0130*/  LEA.HI R2, R0, R5, RZ, 0x4 ;  /* 0x0000000500027211 */ /* 0x000fe400078f20ff */
[----:B------:R-:W-:Y:S02]  /*0140*/  SHF.R.S32.HI R39, RZ, 0x4, R4 ;  /* 0x00000004ff277819 */ /* 0x000fe40000011404 */
[----:B------:R-:W-:-:S02]  /*0150*/  LOP3.LUT R4, R4, 0xfffffff0, RZ, 0xc0, !PT ;  /* 0xfffffff004047812 */ /* 0x000fc400078ec0ff */
[----:B------:R-:W-:Y:S02]  /*0160*/  LEA.HI R6, R39, R39, RZ, 0x4 ;  /* 0x0000002727067211 */ /* 0x000fe400078f20ff */
[----:B------:R-:W-:Y:S01]  /*0170*/  LOP3.LUT R2, R2, 0xfffffff0, RZ, 0xc0, !PT ;  /* 0xfffffff002027812 */ /* 0x000fe200078ec0ff */
[----:B------:R-:W-:Y:S01]  /*0180*/  IMAD.IADD R4, R3, 0x1, -R4 ;  /* 0x0000000103047824 */ /* 0x000fe200078e0a04 */
[----:B------:R-:W-:Y:S02]  /*0190*/  LOP3.LUT R6, R6, 0xfffffff0, RZ, 0xc0, !PT ;  /* 0xfffffff006067812 */ /* 0x000fe400078ec0ff */
[----:B------:R-:W-:Y:S01]  /*01a0*/  LEA.HI R8, R0, R9, RZ, 0x4 ;  /* 0x0000000900087211 */ /* 0x000fe200078f20ff */
[----:B------:R-:W-:Y:S02]  /*01b0*/  IMAD.IADD R2, R5, 0x1, -R2 ;  /* 0x0000000105027824 */ /* 0x000fe400078e0a02 */
[C---:B------:R-:W-:Y:S01]  /*01c0*/  IMAD.IADD R21, R39.reuse, 0x1, -R6 ;  /* 0x0000000127157824 */ /* 0x040fe200078e0a06 */
[----:B------:R-:W-:Y:S01]  /*01d0*/  LOP3.LUT R8, R8, 0xfffffff0, RZ, 0xc0, !PT ;  /* 0xfffffff008087812 */ /* 0x000fe200078ec0ff */
[----:B------:R-:W-:Y:S01]  /*01e0*/  IMAD.SHL.U32 R39, R39, 0x40, RZ ;  /* 0x0000004027277824 */ /* 0x000fe200078e00ff */
[----:B------:R-:W-:Y:S01]  /*01f0*/  CS2R R6, SRZ ;  /* 0x0000000000067805 */ /* 0x000fe2000001ff00 */
[----:B------:R-:W-:Y:S01]  /*0200*/  IMAD.MOV.U32 R5, RZ, RZ, RZ ;  /* 0x000000ffff057224 */ /* 0x000fe200078e00ff */
[----:B------:R-:W-:Y:S01]  /*0210*/  ISETP.GT.AND P4, PT, R21, RZ, PT ;  /* 0x000000ff1500720c */ /* 0x000fe20003f84270 */
[----:B------:R-:W-:-:S02]  /*0220*/  IMAD R15, R4, 0x2, R39 ;  /* 0x00000002040f7824 */ /* 0x000fc400078e0227 */
[----:B------:R-:W-:Y:S01]  /*0230*/  IMAD R13, R2, 0x2, R39 ;  /* 0x00000002020d7824 */ /* 0x000fe200078e0227 */
[C---:B------:R-:W-:Y:S01]  /*0240*/  ISETP.GT.AND P6, PT, R4.reuse, RZ, P4 ;  /* 0x000000ff0400720c */ /* 0x040fe200027c4270 */
[C---:B------:R-:W-:Y:S01]  /*0250*/  VIADD R11, R15.reuse, 0xffffffdf ;  /* 0xffffffdf0f0b7836 */ /* 0x040fe20000000000 */
[----:B------:R-:W-:Y:S01]  /*0260*/  ISETP.GT.AND P2, PT, R4, -0x1, P4 ;  /* 0xffffffff0400780c */ /* 0x000fe20002744270 */
[----:B------:R-:W-:Y:S01]  /*0270*/  VIADD R19, R15, 0xffffffe0 ;  /* 0xffffffe00f137836 */ /* 0x000fe20000000000 */
[C---:B------:R-:W-:Y:S01]  /*0280*/  ISETP.GT.AND P3, PT, R2.reuse, RZ, P4 ;  /* 0x000000ff0200720c */ /* 0x040fe20002764270 */
[----:B------:R-:W-:Y:S01]  /*0290*/  IMAD.IADD R8, R9, 0x1, -R8 ;  /* 0x0000000109087824 */ /* 0x000fe200078e0a08 */
[----:B------:R-:W-:Y:S01]  /*02a0*/  ISETP.GT.AND P1, PT, R2, -0x1, P4 ;  /* 0xffffffff0200780c */ /* 0x000fe20002724270 */
[----:B--2---:R-:W-:-:S04]  /*02b0*/  IMAD.WIDE R10, R11, 0x4, R24 ;  /* 0x000000040b0a7825 */ /* 0x004fc800078e0218 */
[----:B------:R-:W-:Y:S02]  /*02c0*/  VIADD R17, R13, 0xffffffdf ;  /* 0xffffffdf0d117836 */ /* 0x000fe40000000000 */
[----:B------:R-:W-:Y:S01]  /*02d0*/  IMAD.WIDE R18, R19, 0x4, R24 ;  /* 0x0000000413127825 */ /* 0x000fe200078e0218 */
[----:B------:R1:W2:Y:S03]  /*02e0*/  @P6 LDG.E.EL R5, desc[UR4][R10.64] ;  /* 0x000000040a056981 */ /* 0x0002a6000c2e1900 */
[----:B------:R-:W-:Y:S01]  /*02f0*/  VIADD R23, R13, 0xffffffe0 ;  /* 0xffffffe00d177836 */ /* 0x000fe20000000000 */
[C---:B------:R-:W-:Y:S01]  /*0300*/  ISETP.GT.AND P5, PT, R8.reuse, RZ, P4 ;  /* 0x000000ff0800720c */ /* 0x040fe200027a4270 */
[C---:B------:R-:W-:Y:S01]  /*0310*/  IMAD R41, R8.reuse, 0x2, R39 ;  /* 0x0000000208297824 */ /* 0x040fe200078e0227 */
[----:B------:R-:W-:Y:S01]  /*0320*/  ISETP.GT.AND P0, PT, R8, -0x1, P4 ;  /* 0xffffffff0800780c */ /* 0x000fe20002704270 */
[--C-:B------:R-:W-:Y:S01]  /*0330*/  IMAD.WIDE R16, R17, 0x4, R24.reuse ;  /* 0x0000000411107825 */ /* 0x100fe200078e0218 */
[----:B------:R-:W3:Y:S03]  /*0340*/  @P2 LDG.E.EL R7, desc[UR4][R18.64] ;  /* 0x0000000412072981 */ /* 0x000ee6000c2e1900 */
[----:B-1----:R-:W-:Y:S01]  /*0350*/  IMAD.WIDE R10, R23, 0x4, R24 ;  /* 0x00000004170a7825 */ /* 0x002fe200078e0218 */
[----:B------:R1:W4:Y:S03]  /*0360*/  @P3 LDG.E.EL R6, desc[UR4][R16.64] ;  /* 0x0000000410063981 */ /* 0x000326000c2e1900 */
[C---:B------:R-:W-:Y:S01]  /*0370*/  VIADD R9, R41.reuse, 0xffffffdf ;  /* 0xffffffdf29097836 */ /* 0x040fe20000000000 */
[----:B------:R5:W4:Y:S01]  /*0380*/  @P1 LDG.E.EL R14, desc[UR4][R10.64] ;  /* 0x000000040a0e1981 */ /* 0x000b22000c2e1900 */
[----:B------:R-:W-:-:S02]  /*0390*/  VIADD R27, R41, 0xffffffe0 ;  /* 0xffffffe0291b7836 */ /* 0x000fc40000000000 */
[----:B------:R-:W-:Y:S02]  /*03a0*/  VIADD R29, R13, 0xffffffe1 ;  /* 0xffffffe10d1d7836 */ /* 0x000fe40000000000 */
[----:B-1----:R-:W-:-:S04]  /*03b0*/  IMAD.WIDE R16, R9, 0x4, R24 ;  /* 0x0000000409107825 */ /* 0x002fc800078e0218 */
[----:B------:R-:W-:Y:S01]  /*03c0*/  IMAD.MOV.U32 R9, RZ, RZ, RZ ;  /* 0x000000ffff097224 */ /* 0x000fe200078e00ff */
[----:B------:R-:W4:Y:S01]  /*03d0*/  @P5 LDG.E.EL R12, desc[UR4][R16.64] ;  /* 0x00000004100c5981 */ /* 0x000f22000c2e1900 */
[----:B------:R-:W-:-:S04]  /*03e0*/  IMAD.WIDE R22, R27, 0x4, R24 ;  /* 0x000000041b167825 */ /* 0x000fc800078e0218 */
[----:B------:R-:W-:Y:S01]  /*03f0*/  VIADD R27, R15, 0xffffffe1 ;  /* 0xffffffe10f1b7836 */ /* 0x000fe20000000000 */
[----:B------:R-:W4:Y:S01]  /*0400*/  @P0 LDG.E.EL R9, desc[UR4][R22.64] ;  /* 0x0000000416090981 */ /* 0x000f22000c2e1900 */
[----:B------:R-:W-:-:S04]  /*0410*/  IMAD.WIDE R28, R29, 0x4, R24 ;  /* 0x000000041d1c7825 */ /* 0x000fc800078e0218 */
[--C-:B------:R-:W-:Y:S01]  /*0420*/  IMAD.WIDE R26, R27, 0x4, R24.reuse ;  /* 0x000000041b1a7825 */ /* 0x100fe200078e0218 */
[----:B------:R-:W4:Y:S03]  /*0430*/  @P1 LDG.E.EL R30, desc[UR4][R28.64] ;  /* 0x000000041c1e1981 */ /* 0x000f26000c2e1900 */
[----:B------:R-:W-:Y:S01]  /*0440*/  VIADD R19, R41, 0xffffffe1 ;  /* 0xffffffe129137836 */ /* 0x000fe20000000000 */
[----:B------:R-:W4:Y:S03]  /*0450*/  @P2 LDG.E.EL R20, desc[UR4][R26.64] ;  /* 0x000000041a142981 */ /* 0x000f26000c2e1900 */
[----:B0----5:R-:W-:-:S05]  /*0460*/  IMAD.WIDE R10, R19, 0x4, R24 ;  /* 0x00000004130a7825 */ /* 0x021fca00078e0218 */
[----:B------:R0:W5:Y:S01]  /*0470*/  @P0 LDG.E.EL R31, desc[UR4][R10.64] ;  /* 0x000000040a1f0981 */ /* 0x000162000c2e1900 */
[----:B------:R-:W-:Y:S01]  /*0480*/  P2R R18, PR, RZ, 0x10 ;  /* 0x00000010ff127803 */ /* 0x000fe20000000000 */
[----:B0-----:R-:W-:-:S04]  /*0490*/  VIADD R11, R15, 0xffffffff ;  /* 0xffffffff0f0b7836 */ /* 0x001fc80000000000 */
[----:B------:R-:W-:Y:S01]  /*04a0*/  IMAD.WIDE R10, R11, 0x4, R24 ;  /* 0x000000040b0a7825 */ /* 0x000fe200078e0218 */
[----:B--2---:R-:W-:Y:S02]  /*04b0*/  SEL R16, R5, 0xff800000, P6 ;  /* 0xff80000005107807 */ /* 0x004fe40003000000 */
[----:B---3--:R-:W-:-:S04]  /*04c0*/  SEL R7, R7, 0xff800000, P2 ;  /* 0xff80000007077807 */ /* 0x008fc80001000000 */
[----:B------:R-:W-:Y:S02]  /*04d0*/  FSETP.GT.AND P4, PT, R7, R16, PT ;  /* 0x000000100700720b */ /* 0x000fe40003f84000 */
[----:B----4-:R-:W-:Y:S02]  /*04e0*/  SEL R17, R6, 0xff800000, P3 ;  /* 0xff80000006117807 */ /* 0x010fe40001800000 */
[----:B------:R-:W-:-:S04]  /*04f0*/  SEL R14, R14, 0xff800000, P1 ;  /* 0xff8000000e0e7807 */ /* 0x000fc80000800000 */
[----:B------:R-:W-:Y:S02]  /*0500*/  FSETP.GT.AND P6, PT, R14, R17, PT ;  /* 0x000000110e00720b */ /* 0x000fe40003fc4000 */
[----:B------:R-:W-:Y:S02]  /*0510*/  FSETP.NAN.AND P3, PT, R7, R7, PT ;  /* 0x000000070700720b */ /* 0x000fe40003f68000 */
[----:B------:R-:W-:Y:S02]  /*0520*/  SEL R6, R12, 0xff800000, P5 ;  /* 0xff8000000c067807 */ /* 0x000fe40002800000 */
[----:B------:R-:W-:Y:S02]  /*0530*/  SEL R9, R9, 0xff800000, P0 ;  /* 0xff80000009097807 */ /* 0x000fe40000000000 */
[----:B------:R-:W-:Y:S02]  /*0540*/  @!P4 SEL R7, R7, R16, P3 ;  /* 0x000000100707c207 */ /* 0x000fe40001800000 */
[----:B------:R-:W-:-:S02]  /*0550*/  FSETP.GT.AND P5, PT, R9, R6, PT ;  /* 0x000000060900720b */ /* 0x000fc40003fa4000 */
[----:B------:R-:W-:Y:S02]  /*0560*/  SEL R5, R30, 0xff800000, P1 ;  /* 0xff8000001e057807 */ /* 0x000fe40000800000 */
[----:B------:R-:W-:Y:S02]  /*0570*/  FSETP.NAN.AND P1, PT, R14, R14, PT ;  /* 0x0000000e0e00720b */ /* 0x000fe40003f28000 */
[----:B------:R-:W-:Y:S02]  /*0580*/  SEL R20, R20, 0xff800000, P2 ;  /* 0xff80000014147807 */ /* 0x000fe40001000000 */
[----:B------:R-:W-:Y:S02]  /*0590*/  P2R R12, PR, RZ, 0x10 ;  /* 0x00000010ff0c7803 */ /* 0x000fe40000000000 */
[----:B------:R-:W-:Y:S02]  /*05a0*/  FSETP.GEU.AND P4, PT, R7, R20, PT ;  /* 0x000000140700720b */ /* 0x000fe40003f8e000 */
[----:B------:R-:W-:-:S02]  /*05b0*/  @!P6 SEL R14, R14, R17, P1 ;  /* 0x000000110e0ee207 */ /* 0x000fc40000800000 */
[----:B-----5:R-:W-:Y:S02]  /*05c0*/  SEL R17, R31, 0xff800000, P0 ;  /* 0xff8000001f117807 */ /* 0x020fe40000000000 */
[C---:B------:R-:W-:Y:S02]  /*05d0*/  FSETP.NAN.AND P0, PT, R9.reuse, R9, PT ;  /* 0x000000090900720b */ /* 0x040fe40003f08000 */
[----:B------:R-:W-:Y:S02]  /*05e0*/  FSETP.GEU.AND P2, PT, R14, R5, PT ;  /* 0x000000050e00720b */ /* 0x000fe40003f4e000 */
[----:B------:R-:W-:Y:S02]  /*05f0*/  @!P5 SEL R9, R9, R6, P0 ;  /* 0x000000060909d207 */ /* 0x000fe40000000000 */
[----:B------:R-:W-:Y:S02]  /*0600*/  FSETP.NAN.AND P0, PT, R20, R20, PT ;  /* 0x000000141400720b */ /* 0x000fe40003f08000 */
[----:B------:R-:W-:-:S02]  /*0610*/  P2R R35, PR, RZ, 0x20 ;  /* 0x00000020ff237803 */ /* 0x000fc40000000000 */
[----:B------:R-:W-:Y:S02]  /*0620*/  @P4 SEL R20, R20, R7, P0 ;  /* 0x0000000714144207 */ /* 0x000fe40000000000 */
[----:B------:R-:W-:Y:S02]  /*0630*/  FSETP.NAN.AND P0, PT, R5, R5, PT ;  /* 0x000000050500720b */ /* 0x000fe40003f08000 */
[----:B------:R-:W-:Y:S02]  /*0640*/  ISETP.GT.AND P5, PT, R21, -0x1, PT ;  /* 0xffffffff1500780c */ /* 0x000fe40003fa4270 */
[----:B------:R-:W-:Y:S02]  /*0650*/  P2R R32, PR, RZ, 0x4 ;  /* 0x00000004ff207803 */ /* 0x000fe40000000000 */
[----:B------:R-:W-:Y:S02]  /*0660*/  @P2 SEL R5, R5, R14, P0 ;  /* 0x0000000e05052207 */ /* 0x000fe40000000000 */
[----:B------:R-:W-:Y:S01]  /*0670*/  ISETP.GT.AND P2, PT, R4, RZ, P5 ;  /* 0x000000ff0400720c */ /* 0x000fe20002f44270 */
[----:B------:R-:W-:-:S12]  /*0680*/  IMAD.MOV.U32 R6, RZ, RZ, RZ ;  /* 0x000000ffff067224 */ /* 0x000fd800078e00ff */
[----:B------:R0:W2:Y:S01]  /*0690*/  @P2 LDG.E.EL R6, desc[UR4][R10.64] ;  /* 0x000000040a062981 */ /* 0x0000a2000c2e1900 */
[-C--:B------:R-:W-:Y:S02]  /*06a0*/  FSETP.GEU.AND P1, PT, R9, R17.reuse, PT ;  /* 0x000000110900720b */ /* 0x080fe40003f2e000 */
[----:B------:R-:W-:Y:S02]  /*06b0*/  P2R R36, PR, RZ, 0x40 ;  /* 0x00000040ff247803 */ /* 0x000fe40000000000 */
[----:B------:R-:W-:Y:S02]  /*06c0*/  ISETP.GT.AND P6, PT, R2, RZ, P5 ;  /* 0x000000ff0200720c */ /* 0x000fe40002fc4270 */
[----:B------:R-:W-:-:S07]  /*06d0*/  FSETP.NAN.AND P0, PT, R17, R17, PT ;  /* 0x000000111100720b */ /* 0x000fce0003f08000 */
[----:B------:R-:W-:Y:S01]  /*06e0*/  @P1 SEL R17, R17, R9, P0 ;  /* 0x0000000911111207 */ /* 0x000fe20000000000 */
[----:B------:R-:W-:Y:S01]  /*06f0*/  IMAD.MOV.U32 R9, RZ, RZ, RZ ;  /* 0x000000ffff097224 */ /* 0x000fe200078e00ff */
[----:B------:R-:W-:Y:S01]  /*0700*/  ISETP.GT.AND P3, PT, R8, RZ, P5 ;  /* 0x000000ff0800720c */ /* 0x000fe20002f64270 */
[----:B------:R-:W-:Y:S02]  /*0710*/  IMAD.MOV.U32 R16, RZ, RZ, RZ ;  /* 0x000000ffff107224 */ /* 0x000fe400078e00ff */
[----:B0-----:R-:W-:-:S10]  /*0720*/  IMAD.WIDE R10, R41, 0x4, R24 ;  /* 0x00000004290a7825 */ /* 0x001fd400078e0218 */
[----:B------:R-:W3:Y:S01]  /*0730*/  @P3 LDG.E.EL R16, desc[UR4][R10.64+-0x4] ;  /* 0xfffffc040a103981 */ /* 0x000ee2000c2e1900 */
[----:B--2---:R-:W-:Y:S01]  /*0740*/  SEL R19, R6, 0xff800000, P2 ;  /* 0xff80000006137807 */ /* 0x004fe20001000000 */
[----:B------:R-:W-:-:S05]  /*0750*/  IMAD.WIDE R6, R13, 0x4, R24 ;  /* 0x000000040d067825 */ /* 0x000fca00078e0218 */
[----:B------:R-:W2:Y:S01]  /*0760*/  @P6 LDG.E.EL R9, desc[UR4][R6.64+-0x4] ;  /* 0xfffffc0406096981 */ /* 0x000ea2000c2e1900 */
[----:B------:R-:W-:Y:S02]  /*0770*/  P2R R31, PR, RZ, 0x2 ;  /* 0x00000002ff1f7803 */ /* 0x000fe40000000000 */
[-C--:B------:R-:W-:Y:S02]  /*0780*/  FSETP.GEU.AND P1, PT, R20, R19.reuse, PT ;  /* 0x000000131400720b */ /* 0x080fe40003f2e000 */
[----:B------:R-:W-:Y:S02]  /*0790*/  FSETP.NAN.AND P0, PT, R19, R19, PT ;  /* 0x000000131300720b */ /* 0x000fe40003f08000 */
[----:B------:R-:W-:-:S09]  /*07a0*/  P2R R29, PR, RZ, 0x2 ;  /* 0x00000002ff1d7803 */ /* 0x000fd20000000000 */
[----:B------:R-:W-:Y:S02]  /*07b0*/  @P1 SEL R19, R19, R20, P0 ;  /* 0x0000001413131207 */ /* 0x000fe40000000000 */
[----:B---3--:R-:W-:Y:S01]  /*07c0*/  SEL R16, R16, 0xff800000, P3 ;  /* 0xff80000010107807 */ /* 0x008fe20001800000 */
[----:B------:R-:W-:Y:S01]  /*07d0*/  IMAD.MOV.U32 R20, RZ, RZ, RZ ;  /* 0x000000ffff147224 */ /* 0x000fe200078e00ff */
[----:B--2---:R-:W-:-:S04]  /*07e0*/  SEL R14, R9, 0xff800000, P6 ;  /* 0xff800000090e7807 */ /* 0x004fc80003000000 */
[-C--:B------:R-:W-:Y:S02]  /*07f0*/  FSETP.GEU.AND P1, PT, R5, R14.reuse, PT ;  /* 0x0000000e0500720b */ /* 0x080fe40003f2e000 */
[----:B------:R-:W-:Y:S02]  /*0800*/  FSETP.NAN.AND P0, PT, R14, R14, PT ;  /* 0x0000000e0e00720b */ /* 0x000fe40003f08000 */
[----:B------:R-:W-:-:S09]  /*0810*/  P2R R28, PR, RZ, 0x2 ;  /* 0x00000002ff1c7803 */ /* 0x000fd20000000000 */
[----:B------:R-:W-:Y:S02]  /*0820*/  @P1 SEL R14, R14, R5, P0 ;  /* 0x000000050e0e1207 */ /* 0x000fe40000000000 */
[-C--:B------:R-:W-:Y:S02]  /*0830*/  FSETP.GEU.AND P1, PT, R17, R16.reuse, PT ;  /* 0x000000101100720b */ /* 0x080fe40003f2e000 */
[----:B------:R-:W-:Y:S02]  /*0840*/  FSETP.NAN.AND P0, PT, R16, R16, PT ;  /* 0x000000101000720b */ /* 0x000fe40003f08000 */
[----:B------:R-:W-:-:S09]  /*0850*/  P2R R23, PR, RZ, 0x2 ;  /* 0x00000002ff177803 */ /* 0x000fd20000000000 */
[----:B------:R-:W-:Y:S02]  /*0860*/  @P1 SEL R16, R16, R17, P0 ;  /* 0x0000001110101207 */ /* 0x000fe40000000000 */
[----:B------:R-:W-:-:S04]  /*0870*/  LOP3.LUT R17, R21, R4, RZ, 0xfc, !PT ;  /* 0x0000000415117212 */ /* 0x000fc800078efcff */
[----:B------:R-:W-:Y:S01]  /*0880*/  ISETP.GT.AND P1, PT, R17, -0x1, PT ;  /* 0xffffffff1100780c */ /* 0x000fe20003f24270 */
[----:B------:R-:W-:-:S12]  /*0890*/  IMAD.WIDE R4, R15, 0x4, R24 ;  /* 0x000000040f047825 */ /* 0x000fd800078e0218 */
[----:B------:R-:W2:Y:S01]  /*08a0*/  @P1 LDG.E.EL R20, desc[UR4][R4.64] ;  /* 0x0000000404141981 */ /* 0x000ea2000c2e1900 */
[----:B------:R-:W-:Y:S02]  /*08b0*/  P2R R33, PR, RZ, 0x10 ;  /* 0x00000010ff217803 */ /* 0x000fe40000000000 */
[----:B------:R-:W-:Y:S01]  /*08c0*/  LOP3.LUT R2, R21, R2, RZ, 0xfc, !PT ;  /* 0x0000000215027212 */ /* 0x000fe200078efcff */
[----:B------:R-:W-:Y:S01]  /*08d0*/  IMAD.MOV.U32 R17, RZ, RZ, RZ ;  /* 0x000000ffff117224 */ /* 0x000fe200078e00ff */
[----:B--2---:R-:W-:-:S04]  /*08e0*/  SEL R20, R20, 0xff800000, P1 ;  /* 0xff80000014147807 */ /* 0x004fc80000800000 */
[-C--:B------:R-:W-:Y:S02]  /*08f0*/  FSETP.GEU.AND P4, PT, R19, R20.reuse, PT ;  /* 0x000000141300720b */ /* 0x080fe40003f8e000 */
[----:B------:R-:W-:-:S11]  /*0900*/  FSETP.NAN.AND P0, PT, R20, R20, PT ;  /* 0x000000141400720b */ /* 0x000fd60003f08000 */
[----:B------:R-:W-:Y:S02]  /*0910*/  @P4 SEL R20, R20, R19, P0 ;  /* 0x0000001314144207 */ /* 0x000fe40000000000 */
[----:B------:R-:W-:Y:S01]  /*0920*/  ISETP.GT.AND P0, PT, R2, -0x1, PT ;  /* 0xffffffff0200780c */ /* 0x000fe20003f04270 */
[----:B------:R-:W-:-:S06]  /*0930*/  IMAD.MOV.U32 R2, RZ, RZ, RZ ;  /* 0x000000ffff027224 */ /* 0x000fcc00078e00ff */
[----:B------:R0:W2:Y:S06]  /*0940*/  @P1 LDG.E.EL R2, desc[UR4][R4.64+0x4] ;  /* 0x0000040404021981 */ /* 0x0000ac000c2e1900 */
[----:B------:R-:W3:Y:S01]  /*0950*/  @P0 LDG.E.EL R17, desc[UR4][R6.64] ;  /* 0x0000000406110981 */ /* 0x000ee2000c2e1900 */
[----:B------:R-:W-:Y:S02]  /*0960*/  P2R R9, PR, RZ, 0x20 ;  /* 0x00000020ff097803 */ /* 0x000fe40000000000 */
[----:B------:R-:W-:Y:S01]  /*0970*/  P2R R40, PR, RZ, 0x10 ;  /* 0x00000010ff287803 */ /* 0x000fe20000000000 */
[----:B0-----:R-:W-:-:S04]  /*0980*/  VIADD R5, R15, 0x1f ;  /* 0x0000001f0f057836 */ /* 0x001fc80000000000 */
[----:B------:R-:W-:Y:S01]  /*0990*/  IMAD.WIDE R4, R5, 0x4, R24 ;  /* 0x0000000405047825 */ /* 0x000fe200078e0218 */
[----:B---3--:R-:W-:-:S04]  /*09a0*/  SEL R19, R17, 0xff800000, P0 ;  /* 0xff80000011137807 */ /* 0x008fc80000000000 */
[-C--:B------:R-:W-:Y:S02]  /*09b0*/  FSETP.GEU.AND P5, PT, R14, R19.reuse, PT ;  /* 0x000000130e00720b */ /* 0x080fe40003fae000 */
[----:B------:R-:W-:Y:S02]  /*09c0*/  FSETP.NAN.AND P4, PT, R19, R19, PT ;  /* 0x000000131300720b */ /* 0x000fe40003f88000 */
[----:B--2---:R-:W-:Y:S02]  /*09d0*/  SEL R27, R2, 0xff800000, P1 ;  /* 0xff800000021b7807 */ /* 0x004fe40000800000 */
[----:B------:R-:W-:-:S07]  /*09e0*/  P2R R42, PR, RZ, 0x20 ;  /* 0x00000020ff2a7803 */ /* 0x000fce0000000000 */
[----:B------:R-:W-:Y:S02]  /*09f0*/  @P5 SEL R19, R19, R14, P4 ;  /* 0x0000000e13135207 */ /* 0x000fe40002000000 */
[-C--:B------:R-:W-:Y:S02]  /*0a00*/  FSETP.GEU.AND P5, PT, R20, R27.reuse, PT ;  /* 0x0000001b1400720b */ /* 0x080fe40003fae000 */
[----:B------:R-:W-:-:S11]  /*0a10*/  FSETP.NAN.AND P4, PT, R27, R27, PT ;  /* 0x0000001b1b00720b */ /* 0x000fd60003f88000 */
[----:B------:R-:W-:Y:S01]  /*0a20*/  @P5 SEL R27, R27, R20, P4 ;  /* 0x000000141b1b5207 */ /* 0x000fe20002000000 */
[----:B------:R-:W-:-:S06]  /*0a30*/  IMAD.MOV.U32 R20, RZ, RZ, RZ ;  /* 0x000000ffff147224 */ /* 0x000fcc00078e00ff */
[----:B------:R-:W2:Y:S01]  /*0a40*/  @P2 LDG.E.EL R20, desc[UR4][R4.64] ;  /* 0x0000000404142981 */ /* 0x000ea2000c2e1900 */
[----:B------:R-:W-:Y:S01]  /*0a50*/  IMAD.MOV.U32 R17, RZ, RZ, RZ ;  /* 0x000000ffff117224 */ /* 0x000fe200078e00ff */
[----:B------:R-:W-:-:S05]  /*0a60*/  LOP3.LUT R8, R21, R8, RZ, 0xfc, !PT ;  /* 0x0000000815087212 */ /* 0x000fca00078efcff */
[----:B------:R0:W3:Y:S02]  /*0a70*/  @P0 LDG.E.EL R17, desc[UR4][R6.64+0x4] ;  /* 0x0000040406110981 */ /* 0x0000e4000c2e1900 */
[----:B0-----:R-:W-:Y:S01]  /*0a80*/  IMAD.MOV.U32 R6, RZ, RZ, RZ ;  /* 0x000000ffff067224 */ /* 0x001fe200078e00ff */
[----:B--2---:R-:W-:Y:S02]  /*0a90*/  SEL R20, R20, 0xff800000, P2 ;  /* 0xff80000014147807 */ /* 0x004fe40001000000 */
[----:B------:R-:W-:-:S13]  /*0aa0*/  ISETP.GT.AND P2, PT, R8, -0x1, PT ;  /* 0xffffffff0800780c */ /* 0x000fda0003f44270 */
[----:B------:R-:W2:Y:S01]  /*0ab0*/  @P2 LDG.E.EL R6, desc[UR4][R10.64] ;  /* 0x000000040a062981 */ /* 0x000ea2000c2e1900 */
[----:B---3--:R-:W-:Y:S02]  /*0ac0*/  SEL R17, R17, 0xff800000, P0 ;  /* 0xff80000011117807 */ /* 0x008fe40000000000 */
[----:B------:R-:W-:Y:S02]  /*0ad0*/  P2R R14, PR, RZ, 0x20 ;  /* 0x00000020ff0e7803 */ /* 0x000fe40000000000 */
[-C--:B------:R-:W-:Y:S02]  /*0ae0*/  FSETP.GEU.AND P5, PT, R19, R17.reuse, PT ;  /* 0x000000111300720b */ /* 0x080fe40003fae000 */
[----:B------:R-:W-:Y:S02]  /*0af0*/  FSETP.NAN.AND P4, PT, R17, R17, PT ;  /* 0x000000111100720b */ /* 0x000fe40003f88000 */
[----:B------:R-:W-:-:S09]  /*0b00*/  P2R R2, PR, RZ, 0x20 ;  /* 0x00000020ff027803 */ /* 0x000fd20000000000 */
[----:B------:R-:W-:Y:S01]  /*0b10*/  @P5 SEL R17, R17, R19, P4 ;  /* 0x0000001311115207 */ /* 0x000fe20002000000 */
[----:B------:R-:W-:-:S04]  /*0b20*/  VIADD R5, R13, 0x1f ;  /* 0x0000001f0d057836 */ /* 0x000fc80000000000 */
[----:B------:R-:W-:Y:S01]  /*0b30*/  IMAD.WIDE R4, R5, 0x4, R24 ;  /* 0x0000000405047825 */ /* 0x000fe200078e0218 */
[----:B--2---:R-:W-:-:S04]  /*0b40*/  SEL R6, R6, 0xff800000, P2 ;  /* 0xff80000006067807 */ /* 0x004fc80001000000 */
[-C--:B------:R-:W-:Y:S02]  /*0b50*/  FSETP.GEU.AND P5, PT, R16, R6.reuse, PT ;  /* 0x000000061000720b */ /* 0x080fe40003fae000 */
[----:B------:R-:W-:Y:S02]  /*0b60*/  FSETP.NAN.AND P4, PT, R6, R6, PT ;  /* 0x000000060600720b */ /* 0x000fe40003f88000 */
[----:B------:R-:W-:-:S09]  /*0b70*/  P2R R19, PR, RZ, 0x20 ;  /* 0x00000020ff137803 */ /* 0x000fd20000000000 */
[----:B------:R-:W-:Y:S02]  /*0b80*/  @P5 SEL R6, R6, R16, P4 ;  /* 0x0000001006065207 */ /* 0x000fe40002000000 */
[-C--:B------:R-:W-:Y:S02]  /*0b90*/  FSETP.GEU.AND P4, PT, R27, R20.reuse, PT ;  /* 0x000000141b00720b */ /* 0x080fe40003f8e000 */
[----:B------:R-:W-:-:S11]  /*0ba0*/  FSETP.NAN.AND P5, PT, R20, R20, PT ;  /* 0x000000141400720b */ /* 0x000fd60003fa8000 */
[----:B------:R-:W-:Y:S01]  /*0bb0*/  @P4 SEL R20, R20, R27, P5 ;  /* 0x0000001b14144207 */ /* 0x000fe20002800000 */
[----:B------:R-:W-:-:S06]  /*0bc0*/  IMAD.MOV.U32 R27, RZ, RZ, RZ ;  /* 0x000000ffff1b7224 */ /* 0x000fcc00078e00ff */
[----:B------:R-:W2:Y:S01]  /*0bd0*/  @P2 LDG.E.EL R27, desc[UR4][R10.64+0x4] ;  /* 0x000004040a1b2981 */ /* 0x000ea2000c2e1900 */
[----:B------:R-:W-:-:S06]  /*0be0*/  IMAD.MOV.U32 R16, RZ, RZ, RZ ;  /* 0x000000ffff107224 */ /* 0x000fcc00078e00ff */
[----:B------:R0:W3:Y:S01]  /*0bf0*/  @P6 LDG.E.EL R16, desc[UR4][R4.64] ;  /* 0x0000000404106981 */ /* 0x0000e2000c2e1900 */
[----:B------:R-:W-:Y:S02]  /*0c00*/  VIADD R7, R15, 0x20 ;  /* 0x000000200f077836 */ /* 0x000fe40000000000 */
[----:B0-----:R-:W-:Y:S02]  /*0c10*/  IMAD.MOV.U32 R5, RZ, RZ, RZ ;  /* 0x000000ffff057224 */ /* 0x001fe400078e00ff */
[----:B------:R-:W-:Y:S02]  /*0c20*/  VIADD R11, R13, 0x20 ;  /* 0x000000200d0b7836 */ /* 0x000fe40000000000 */
[----:B------:R-:W-:Y:S02]  /*0c30*/  IMAD.MOV.U32 R8, RZ, RZ, RZ ;  /* 0x000000ffff087224 */ /* 0x000fe400078e00ff */
[----:B------:R-:W-:-:S05]  /*0c40*/  IMAD.WIDE R10, R11, 0x4, R24 ;  /* 0x000000040b0a7825 */ /* 0x000fca00078e0218 */
[----:B------:R-:W4:Y:S01]  /*0c50*/  @P0 LDG.E.EL R8, desc[UR4][R10.64] ;  /* 0x000000040a080981 */ /* 0x000f22000c2e1900 */
[----:B--2---:R-:W-:-:S04]  /*0c60*/  SEL R27, R27, 0xff800000, P2 ;  /* 0xff8000001b1b7807 */ /* 0x004fc80001000000 */
[-C--:B------:R-:W-:Y:S02]  /*0c70*/  FSETP.GEU.AND P5, PT, R6, R27.reuse, PT ;  /* 0x0000001b0600720b */ /* 0x080fe40003fae000 */
[----:B---3--:R-:W-:Y:S02]  /*0c80*/  SEL R16, R16, 0xff800000, P6 ;  /* 0xff80000010107807 */ /* 0x008fe40003000000 */
[----:B------:R-:W-:-:S09]  /*0c90*/  FSETP.NAN.AND P6, PT, R27, R27, PT ;  /* 0x0000001b1b00720b */ /* 0x000fd20003fc8000 */
[----:B------:R-:W-:Y:S01]  /*0ca0*/  @P5 SEL R27, R27, R6, P6 ;  /* 0x000000061b1b5207 */ /* 0x000fe20003000000 */
[----:B------:R-:W-:-:S05]  /*0cb0*/  IMAD.WIDE R6, R7, 0x4, R24 ;  /* 0x0000000407067825 */ /* 0x000fca00078e0218 */
[----:B------:R-:W2:Y:S01]  /*0cc0*/  @P1 LDG.E.EL R5, desc[UR4][R6.64] ;  /* 0x0000000406051981 */ /* 0x000ea2000c2e1900 */
[----:B------:R-:W-:Y:S02]  /*0cd0*/  P2R R37, PR, RZ, 0x20 ;  /* 0x00000020ff257803 */ /* 0x000fe40000000000 */
[-C--:B------:R-:W-:Y:S02]  /*0ce0*/  FSETP.GEU.AND P5, PT, R17, R16.reuse, PT ;  /* 0x000000101100720b */ /* 0x080fe40003fae000 */
[----:B------:R-:W-:Y:S02]  /*0cf0*/  FSETP.NAN.AND P6, PT, R16, R16, PT ;  /* 0x000000101000720b */ /* 0x000fe40003fc8000 */
[----:B------:R-:W-:-:S09]  /*0d00*/  P2R R4, PR, RZ, 0x20 ;  /* 0x00000020ff047803 */ /* 0x000fd20000000000 */
[----:B------:R-:W-:Y:S02]  /*0d10*/  @P5 SEL R16, R16, R17, P6 ;  /* 0x0000001110105207 */ /* 0x000fe40003000000 */
[----:B----4-:R-:W-:Y:S01]  /*0d20*/  SEL R8, R8, 0xff800000, P0 ;  /* 0xff80000008087807 */ /* 0x010fe20000000000 */
[----:B------:R-:W-:Y:S01]  /*0d30*/  VIADD R17, R3, 0x3 ;  /* 0x0000000303117836 */ /* 0x000fe20000000000 */
[----:B------:R-:W-:Y:S02]  /*0d40*/  P2R R26, PR, RZ, 0x10 ;  /* 0x00000010ff1a7803 */ /* 0x000fe40000000000 */
[----:B------:R-:W-:Y:S02]  /*0d50*/  ISETP.NE.AND P4, PT, R18, RZ, PT ;  /* 0x000000ff1200720c */ /* 0x000fe40003f85270 */
[----:B--2---:R-:W-:-:S04]  /*0d60*/  SEL R5, R5, 0xff800000, P1 ;  /* 0xff80000005057807 */ /* 0x004fc80000800000 */
[-C--:B------:R-:W-:Y:S02]  /*0d70*/  FSETP.GEU.AND P5, PT, R20, R5.reuse, PT ;  /* 0x000000051400720b */ /* 0x080fe40003fae000 */
[----:B------:R-:W-:Y:S02]  /*0d80*/  FSETP.NAN.AND P6, PT, R5, R5, PT ;  /* 0x000000050500720b */ /* 0x000fe40003fc8000 */
[----:B------:R-:W-:-:S09]  /*0d90*/  P2R R6, PR, RZ, 0x20 ;  /* 0x00000020ff067803 */ /* 0x000fd20000000000 */
[----:B------:R-:W-:Y:S02]  /*0da0*/  @P5 SEL R5, R5, R20, P6 ;  /* 0x0000001405055207 */ /* 0x000fe40003000000 */
[-C--:B------:R-:W-:Y:S02]  /*0db0*/  FSETP.GEU.AND P5, PT, R16, R8.reuse, PT ;  /* 0x000000081000720b */ /* 0x080fe40003fae000 */
[----:B------:R-:W-:-:S11]  /*0dc0*/  FSETP.NAN.AND P6, PT, R8, R8, PT ;  /* 0x000000080800720b */ /* 0x000fd60003fc8000 */
[----:B------:R-:W-:Y:S02]  /*0dd0*/  @P5 SEL R8, R8, R16, P6 ;  /* 0x0000001008085207 */ /* 0x000fe40003000000 */
[----:B------:R-:W-:-:S04]  /*0de0*/  LEA.HI R16, R0, R17, RZ, 0x4 ;  /* 0x0000001100107211 */ /* 0x000fc800078f20ff */
[----:B------:R-:W-:-:S05]  /*0df0*/  LOP3.LUT R16, R16, 0xfffffff0, RZ, 0xc0, !PT ;  /* 0xfffffff010107812 */ /* 0x000fca00078ec0ff */
[----:B------:R-:W-:-:S04]  /*0e00*/  IMAD.IADD R20, R17, 0x1, -R16 ;  /* 0x0000000111147824 */ /* 0x000fc800078e0a10 */
[C---:B------:R-:W-:Y:S01]  /*0e10*/  IMAD R39, R20.reuse, 0x2, R39 ;  /* 0x0000000214277824 */ /* 0x040fe200078e0227 */
[----:B------:R-:W-:-:S03]  /*0e20*/  ISETP.GT.AND P6, PT, R20, RZ, P4 ;  /* 0x000000ff1400720c */ /* 0x000fc600027c4270 */
[----:B------:R-:W-:Y:S02]  /*0e30*/  VIADD R17, R39, 0xffffffdf ;  /* 0xffffffdf27117836 */ /* 0x000fe40000000000 */
[----:B------:R-:W-:Y:S02]  /*0e40*/  IMAD.MOV.U32 R16, RZ, RZ, RZ ;  /* 0x000000ffff107224 */ /* 0x000fe400078e00ff */
[----:B------:R-:W-:-:S06]  /*0e50*/  IMAD.WIDE R10, R17, 0x4, R24 ;  /* 0x00000004110a7825 */ /* 0x000fcc00078e0218 */
[----:B------:R-:W2:Y:S01]  /*0e60*/  @P6 LDG.E.EL R16, desc[UR4][R10.64] ;  /* 0x000000040a106981 */ /* 0x000ea2000c2e1900 */
[----:B------:R-:W-:Y:S01]  /*0e70*/  ISETP.GT.AND P4, PT, R20, -0x1, P4 ;  /* 0xffffffff1400780c */ /* 0x000fe20002784270 */
[----:B------:R-:W-:Y:S02]  /*0e80*/  VIADD R17, R39, 0xffffffe0 ;  /* 0xffffffe027117836 */ /* 0x000fe40000000000 */
[----:B------:R-:W-:Y:S01]  /*0e90*/  IMAD.MOV.U32 R22, RZ, RZ, RZ ;  /* 0x000000ffff167224 */ /* 0x000fe200078e00ff */
[----:B--2---:R-:W-:Y:S01]  /*0ea0*/  SEL R43, R16, 0xff800000, P6 ;  /* 0xff800000102b7807 */ /* 0x004fe20003000000 */
[----:B------:R-:W-:-:S08]  /*0eb0*/  IMAD.WIDE R16, R17, 0x4, R24 ;  /* 0x0000000411107825 */ /* 0x000fd000078e0218 */
[----:B------:R-:W2:Y:S01]  /*0ec0*/  @P4 LDG.E.EL R22, desc[UR4][R16.64] ;  /* 0x0000000410164981 */ /* 0x000ea2000c2e1900 */
[----:B------:R-:W-:Y:S01]  /*0ed0*/  P2R R7, PR, RZ, 0x20 ;  /* 0x00000020ff077803 */ /* 0x000fe20000000000 */
[----:B------:R-:W-:Y:S02]  /*0ee0*/  VIADD R11, R41, 0x1f ;  /* 0x0000001f290b7836 */ /* 0x000fe40000000000 */
[----:B------:R-:W-:Y:S02]  /*0ef0*/  IMAD.MOV.U32 R18, RZ, RZ, RZ ;  /* 0x000000ffff127224 */ /* 0x000fe400078e00ff */
[----:B------:R-:W-:-:S04]  /*0f00*/  IMAD.WIDE R10, R11, 0x4, R24 ;  /* 0x000000040b0a7825 */ /* 0x000fc800078e0218 */
[----:B------:R-:W-:Y:S01]  /*0f10*/  IMAD.MOV.U32 R30, RZ, RZ, RZ ;  /* 0x000000ffff1e7224 */ /* 0x000fe200078e00ff */
[----:B------:R-:W3:Y:S01]  /*0f20*/  @P3 LDG.E.EL R18, desc[UR4][R10.64] ;  /* 0x000000040a123981 */ /* 0x000ee2000c2e1900 */
[----:B--2---:R-:W-:-:S04]  /*0f30*/  SEL R22, R22, 0xff800000, P4 ;  /* 0xff80000016167807 */ /* 0x004fc80002000000 */
[C---:B------:R-:W-:Y:S02]  /*0f40*/  FSETP.GT.AND P5, PT, R22.reuse, R43, PT ;  /* 0x0000002b1600720b */ /* 0x040fe40003fa4000 */
[----:B------:R-:W-:Y:S02]  /*0f50*/  FSETP.NAN.AND P6, PT, R22, R22, PT ;  /* 0x000000161600720b */ /* 0x000fe40003fc8000 */
[----:B------:R-:W-:-:S09]  /*0f60*/  P2R R34, PR, RZ, 0x20 ;  /* 0x00000020ff227803 */ /* 0x000fd20000000000 */
[----:B------:R-:W-:Y:S02]  /*0f70*/  @!P5 SEL R22, R22, R43, P6 ;  /* 0x0000002b1616d207 */ /* 0x000fe40003000000 */
[----:B------:R-:W-:Y:S01]  /*0f80*/  ISETP.NE.AND P5, PT, R9, RZ, PT ;  /* 0x000000ff0900720c */ /* 0x000fe20003fa5270 */
[----:B------:R-:W-:-:S04]  /*0f90*/  VIADD R9, R39, 0xffffffe1 ;  /* 0xffffffe127097836 */ /* 0x000fc80000000000 */
[----:B------:R-:W-:-:S05]  /*0fa0*/  IMAD.WIDE R16, R9, 0x4, R24 ;  /* 0x0000000409107825 */ /* 0x000fca00078e0218 */
[----:B------:R-:W2:Y:S01]  /*0fb0*/  @P4 LDG.E.EL R30, desc[UR4][R16.64] ;  /* 0x00000004101e4981 */ /* 0x000ea2000c2e1900 */
[----:B---3--:R-:W-:-:S04]  /*0fc0*/  SEL R18, R18, 0xff800000, P3 ;  /* 0xff80000012127807 */ /* 0x008fc80001800000 */
[-C--:B------:R-:W-:Y:S02]  /*0fd0*/  FSETP.GEU.AND P6, PT, R27, R18.reuse, PT ;  /* 0x000000121b00720b */ /* 0x080fe40003fce000 */
[----:B------:R-:W-:Y:S02]  /*0fe0*/  FSETP.NAN.AND P3, PT, R18, R18, PT ;  /* 0x000000121200720b */ /* 0x000fe40003f68000 */
[----:B------:R-:W-:Y:S01]  /*0ff0*/  ISETP.GT.AND P5, PT, R20, RZ, P5 ;  /* 0x000000ff1400720c */ /* 0x000fe20002fa4270 */
[----:B------:R-:W-:-:S08]  /*1000*/  IMAD.WIDE R10, R39, 0x4, R24 ;  /* 0x00000004270a7825 */ /* 0x000fd000078e0218 */
[----:B------:R-:W-:Y:S02]  /*1010*/  @P6 SEL R18, R18, R27, P3 ;  /* 0x0000001b12126207 */ /* 0x000fe40001800000 */
[----:B--2---:R-:W-:-:S04]  /*1020*/  SEL R43, R30, 0xff800000, P4 ;  /* 0xff8000001e2b7807 */ /* 0x004fc80002000000 */
[-C--:B------:R-:W-:Y:S02]  /*1030*/  FSETP.GEU.AND P4, PT, R22, R43.reuse, PT ;  /* 0x0000002b1600720b */ /* 0x080fe40003f8e000 */
[----:B------:R-:W-:-:S11]  /*1040*/  FSETP.NAN.AND P3, PT, R43, R43, PT ;  /* 0x0000002b2b00720b */ /* 0x000fd60003f68000 */
[----:B------:R-:W-:Y:S01]  /*1050*/  @P4 SEL R43, R43, R22, P3 ;  /* 0x000000162b2b4207 */ /* 0x000fe20001800000 */
[----:B------:R-:W-:-:S06]  /*1060*/  IMAD.MOV.U32 R22, RZ, RZ, RZ ;  /* 0x000000ffff167224 */ /* 0x000fcc00078e00ff */
[----:B------:R-:W2:Y:S01]  /*1070*/  @P5 LDG.E.EL R22, desc[UR4][R10.64+-0x4] ;  /* 0xfffffc040a165981 */ /* 0x000ea2000c2e1900 */
[----:B------:R-:W-:Y:S02]  /*1080*/  P2R R30, PR, RZ, 0x10 ;  /* 0x00000010ff1e7803 */ /* 0x000fe40000000000 */
[----:B------:R-:W-:Y:S01]  /*1090*/  LOP3.LUT R20, R21, R20, RZ, 0xfc, !PT ;  /* 0x0000001415147212 */ /* 0x000fe200078efcff */
[----:B------:R-:W-:Y:S02]  /*10a0*/  IMAD.MOV.U32 R17, RZ, RZ, RZ ;  /* 0x000000ffff117224 */ /* 0x000fe400078e00ff */
[----:B------:R-:W-:Y:S01]  /*10b0*/  IMAD.MOV.U32 R44, RZ, RZ, RZ ;  /* 0x000000ffff2c7224 */ /* 0x000fe200078e00ff */
[----:B--2---:R-:W-:-:S04]  /*10c0*/  SEL R16, R22, 0xff800000, P5 ;  /* 0xff80000016107807 */ /* 0x004fc80002800000 */
[-C--:B------:R-:W-:Y:S02]  /*10d0*/  FSETP.GEU.AND P4, PT, R43, R16.reuse, PT ;  /* 0x000000102b00720b */ /* 0x080fe40003f8e000 */
[----:B------:R-:W-:-:S11]  /*10e0*/  FSETP.NAN.AND P3, PT, R16, R16, PT ;  /* 0x000000101000720b */ /* 0x000fd60003f68000 */
[----:B------:R-:W-:Y:S02]  /*10f0*/  @P4 SEL R16, R16, R43, P3 ;  /* 0x0000002b10104207 */ /* 0x000fe40001800000 */
[----:B------:R-:W-:-:S13]  /*1100*/  ISETP.GT.AND P3, PT, R20, -0x1, PT ;  /* 0xffffffff1400780c */ /* 0x000fda0003f64270 */
[----:B------:R-:W2:Y:S04]  /*1110*/  @P3 LDG.E.EL R17, desc[UR4][R10.64] ;  /* 0x000000040a113981 */ /* 0x000ea8000c2e1900 */
[----:B------:R0:W3:Y:S01]  /*1120*/  @P3 LDG.E.EL R44, desc[UR4][R10.64+0x4] ;  /* 0x000004040a2c3981 */ /* 0x0000e2000c2e1900 */
[----:B------:R-:W-:Y:S02]  /*1130*/  P2R R9, PR, RZ, 0x40 ;  /* 0x00000040ff097803 */ /* 0x000fe40000000000 */
[----:B------:R-:W-:Y:S01]  /*1140*/  P2R R22, PR, RZ, 0x10 ;  /* 0x00000010ff167803 */ /* 0x000fe20000000000 */
[----:B0-----:R-:W-:Y:S02]  /*1150*/  IMAD.MOV.U32 R11, RZ, RZ, RZ ;  /* 0x000000ffff0b7224 */ /* 0x001fe400078e00ff */
[----:B------:R-:W-:-:S02]  /*1160*/  VIADD R21, R39, 0x1f ;  /* 0x0000001f27157836 */ /* 0x000fc40000000000 */
[----:B------:R-:W-:Y:S02]  /*1170*/  IMAD.MOV.U32 R43, RZ, RZ, RZ ;  /* 0x000000ffff2b7224 */ /* 0x000fe400078e00ff */
[----:B------:R-:W-:-:S05]  /*1180*/  IMAD.WIDE R20, R21, 0x4, R24 ;  /* 0x0000000415147825 */ /* 0x000fca00078e0218 */
[----:B------:R-:W4:Y:S01]  /*1190*/  @P5 LDG.E.EL R43, desc[UR4][R20.64] ;  /* 0x00000004142b5981 */ /* 0x000f22000c2e1900 */
[----:B--2---:R-:W-:-:S04]  /*11a0*/  SEL R17, R17, 0xff800000, P3 ;  /* 0xff80000011117807 */ /* 0x004fc80001800000 */
[-C--:B------:R-:W-:Y:S02]  /*11b0*/  FSETP.GEU.AND P6, PT, R16, R17.reuse, PT ;  /* 0x000000111000720b */ /* 0x080fe40003fce000 */
[----:B------:R-:W-:Y:S02]  /*11c0*/  FSETP.NAN.AND P4, PT, R17, R17, PT ;  /* 0x000000111100720b */ /* 0x000fe40003f88000 */
[----:B---3--:R-:W-:Y:S02]  /*11d0*/  SEL R44, R44, 0xff800000, P3 ;  /* 0xff8000002c2c7807 */ /* 0x008fe40001800000 */
[----:B------:R-:W-:-:S07]  /*11e0*/  P2R R27, PR, RZ, 0x40 ;  /* 0x00000040ff1b7803 */ /* 0x000fce0000000000 */
[----:B------:R-:W-:-:S04]  /*11f0*/  @P6 SEL R17, R17, R16, P4 ;  /* 0x0000001011116207 */ /* 0x000fc80002000000 */
[-C--:B------:R-:W-:Y:S02]  /*1200*/  FSETP.GEU.AND P6, PT, R17, R44.reuse, PT ;  /* 0x0000002c1100720b */ /* 0x080fe40003fce000 */
[----:B------:R-:W-:-:S11]  /*1210*/  FSETP.NAN.AND P4, PT, R44, R44, PT ;  /* 0x0000002c2c00720b */ /* 0x000fd60003f88000 */
[----:B------:R-:W-:Y:S01]  /*1220*/  @P6 SEL R44, R44, R17, P4 ;  /* 0x000000112c2c6207 */ /* 0x000fe20002000000 */
[----:B------:R-:W-:-:S04]  /*1230*/  VIADD R17, R41, 0x20 ;  /* 0x0000002029117836 */ /* 0x000fc80000000000 */
[----:B------:R-:W-:-:S05]  /*1240*/  IMAD.WIDE R16, R17, 0x4, R24 ;  /* 0x0000000411107825 */ /* 0x000fca00078e0218 */
[----:B------:R-:W2:Y:S01]  /*1250*/  @P2 LDG.E.EL R11, desc[UR4][R16.64] ;  /* 0x00000004100b2981 */ /* 0x000ea2000c2e1900 */
[----:B----4-:R-:W-:Y:S01]  /*1260*/  SEL R43, R43, 0xff800000, P5 ;  /* 0xff8000002b2b7807 */ /* 0x010fe20002800000 */
[----:B------:R-:W-:-:S04]  /*1270*/  VIADD R21, R39, 0x20 ;  /* 0x0000002027157836 */ /* 0x000fc80000000000 */
[----:B------:R-:W-:Y:S01]  /*1280*/  IMAD.WIDE R20, R21, 0x4, R24 ;  /* 0x0000000415147825 */ /* 0x000fe200078e0218 */
[----:B--2---:R-:W-:-:S04]  /*1290*/  SEL R11, R11, 0xff800000, P2 ;  /* 0xff8000000b0b7807 */ /* 0x004fc80001000000 */
[-C--:B------:R-:W-:Y:S02]  /*12a0*/  FSETP.GEU.AND P4, PT, R18, R11.reuse, PT ;  /* 0x0000000b1200720b */ /* 0x080fe40003f8e000 */
[----:B------:R-:W-:-:S11]  /*12b0*/  FSETP.NAN.AND P5, PT, R11, R11, PT ;  /* 0x0000000b0b00720b */ /* 0x000fd60003fa8000 */
[----:B------:R-:W-:Y:S01]  /*12c0*/  @P4 SEL R11, R11, R18, P5 ;  /* 0x000000120b0b4207 */ /* 0x000fe20002800000 */
[----:B------:R-:W-:-:S06]  /*12d0*/  IMAD.MOV.U32 R18, RZ, RZ, RZ ;  /* 0x000000ffff127224 */ /* 0x000fcc00078e00ff */
[----:B------:R-:W2:Y:S01]  /*12e0*/  @P3 LDG.E.EL R18, desc[UR4][R20.64] ;  /* 0x0000000414123981 */ /* 0x000ea2000c2e1900 */
[-C--:B------:R-:W-:Y:S02]  /*12f0*/  FSETP.GEU.AND P5, PT, R44, R43.reuse, PT ;  /* 0x0000002b2c00720b */ /* 0x080fe40003fae000 */
[----:B------:R-:W-:Y:S02]  /*1300*/  P2R R38, PR, RZ, 0x40 ;  /* 0x00000040ff267803 */ /* 0x000fe40000000000 */
[----:B------:R-:W-:-:S09]  /*1310*/  FSETP.NAN.AND P6, PT, R43, R43, PT ;  /* 0x0000002b2b00720b */ /* 0x000fd20003fc8000 */
[----:B------:R-:W-:Y:S02]  /*1320*/  @P5 SEL R43, R43, R44, P6 ;  /* 0x0000002c2b2b5207 */ /* 0x000fe40003000000 */
[----:B------:R-:W-:Y:S01]  /*1330*/  P2R R10, PR, RZ, 0x10 ;  /* 0x00000010ff0a7803 */ /* 0x000fe20000000000 */
[----:B------:R-:W-:Y:S01]  /*1340*/  VIADD R15, R15, 0x21 ;  /* 0x000000210f0f7836 */ /* 0x000fe20000000000 */
[----:B--2---:R-:W-:-:S04]  /*1350*/  SEL R18, R18, 0xff800000, P3 ;  /* 0xff80000012127807 */ /* 0x004fc80001800000 */
[-C--:B------:R-:W-:Y:S02]  /*1360*/  FSETP.GEU.AND P6, PT, R43, R18.reuse, PT ;  /* 0x000000122b00720b */ /* 0x080fe40003fce000 */
[----:B------:R-:W-:Y:S02]  /*1370*/  FSETP.NAN.AND P4, PT, R18, R18, PT ;  /* 0x000000121200720b */ /* 0x000fe40003f88000 */
[----:B------:R-:W-:-:S09]  /*1380*/  P2R R17, PR, RZ, 0x40 ;  /* 0x00000040ff117803 */ /* 0x000fd20000000000 */
[----:B------:R-:W-:Y:S02]  /*1390*/  @P6 SEL R18, R18, R43, P4 ;  /* 0x0000002b12126207 */ /* 0x000fe40002000000 */
[----:B------:R-:W-:-:S04]  /*13a0*/  ISETP.NE.AND P6, PT, R19, RZ, PT ;  /* 0x000000ff1300720c */ /* 0x000fc80003fc5270 */
[----:B------:R-:W-:Y:S02]  /*13b0*/  P2R R19, PR, RZ, 0x40 ;  /* 0x00000040ff137803 */ /* 0x000fe40000000000 */
        /* <DEDUP_REMOVED lines=24> */
[----:B------:R-:W-:Y:S02]  /*1540*/  ISETP.NE.AND P6, PT, R36, RZ, PT ;  /* 0x000000ff2400720c */ /* 0x000fe40003fc5270 */
[----:B------:R-:W-:Y:S02]  /*1550*/  ISETP.NE.AND P4, PT, R14, RZ, PT ;  /* 0x000000ff0e00720c */ /* 0x000fe40003f85270 */
[----:B------:R-:W-:Y:S02]  /*1560*/  P2R R36, PR, RZ, 0x40 ;  /* 0x00000040ff247803 */ /* 0x000fe40000000000 */
[----:B------:R-:W-:Y:S01]  /*1570*/  ISETP.NE.AND P6, PT, R12, RZ, PT ;  /* 0x000000ff0c00720c */ /* 0x000fe20003fc5270 */
[----:B------:R-:W-:Y:S02]  /*1580*/  IMAD.MOV.U32 R12, RZ, RZ, RZ ;  /* 0x000000ffff0c7224 */ /* 0x000fe400078e00ff */
[----:B------:R-:W-:-:S05]  /*1590*/  IMAD.WIDE R14, R15, 0x4, R24 ;  /* 0x000000040f0e7825 */ /* 0x000fca00078e0218 */
[----:B------:R0:W2:Y:S01]  /*15a0*/  @P1 LDG.E.EL R12, desc[UR4][R14.64] ;  /* 0x000000040e0c1981 */ /* 0x0000a2000c2e1900 */
[----:B------:R-:W-:Y:S02]  /*15b0*/  P2R R16, PR, RZ, 0x20 ;  /* 0x00000020ff107803 */ /* 0x000fe40000000000 */
[----:B------:R-:W-:Y:S01]  /*15c0*/  ISETP.NE.AND P5, PT, R27, RZ, PT ;  /* 0x000000ff1b00720c */ /* 0x000fe20003fa5270 */
[----:B------:R-:W-:Y:S02]  /*15d0*/  VIADD R27, R13, 0x21 ;  /* 0x000000210d1b7836 */ /* 0x000fe40000000000 */
[----:B------:R-:W-:Y:S02]  /*15e0*/  IMAD.MOV.U32 R13, RZ, RZ, RZ ;  /* 0x000000ffff0d7224 */ /* 0x000fe400078e00ff */
[----:B------:R-:W-:Y:S02]  /*15f0*/  VIADD R41, R41, 0x21 ;  /* 0x0000002129297836 */ /* 0x000fe40000000000 */
[----:B------:R-:W-:-:S02]  /*1600*/  VIADD R39, R39, 0x21 ;  /* 0x0000002127277836 */ /* 0x000fc40000000000 */
[----:B------:R-:W-:-:S04]  /*1610*/  IMAD.WIDE R40, R41, 0x4, R24 ;  /* 0x0000000429287825 */ /* 0x000fc800078e0218 */
[----:B0-----:R-:W-:Y:S01]  /*1620*/  IMAD.MOV.U32 R15, RZ, RZ, RZ ;  /* 0x000000ffff0f7224 */ /* 0x001fe200078e00ff */
[----:B--2---:R-:W-:Y:S02]  /*1630*/  SEL R12, R12, 0xff800000, P1 ;  /* 0xff8000000c0c7807 */ /* 0x004fe40000800000 */
[----:B------:R-:W-:Y:S01]  /*1640*/  ISETP.NE.AND P1, PT, R26, RZ, PT ;  /* 0x000000ff1a00720c */ /* 0x000fe20003f25270 */
[----:B------:R-:W-:-:S05]  /*1650*/  IMAD.WIDE R26, R27, 0x4, R24 ;  /* 0x000000041b1a7825 */ /* 0x000fca00078e0218 */
[----:B------:R-:W2:Y:S01]  /*1660*/  @P0 LDG.E.EL R13, desc[UR4][R26.64] ;  /* 0x000000041a0d0981 */ /* 0x000ea2000c2e1900 */
[----:B------:R-:W-:-:S05]  /*1670*/  IMAD.WIDE R24, R39, 0x4, R24 ;  /* 0x0000000427187825 */ /* 0x000fca00078e0218 */
[----:B------:R0:W3:Y:S01]  /*1680*/  @P3 LDG.E.EL R15, desc[UR4][R24.64] ;  /* 0x00000004180f3981 */ /* 0x0000e2000c2e1900 */
[----:B------:R-:W-:-:S04]  /*1690*/  LEA.HI R0, R0, R3, RZ, 0x8 ;  /* 0x0000000300007211 */ /* 0x000fc800078f40ff */
[----:B------:R-:W-:Y:S01]  /*16a0*/  SHF.R.S32.HI R0, RZ, 0x8, R0 ;  /* 0x00000008ff007819 */ /* 0x000fe20000011400 */
[----:B0-----:R-:W0:Y:S01]  /*16b0*/  LDC.64 R24, c[0x0][0x230] ;  /* 0x00008c00ff187b82 */ /* 0x001e220000000a00 */
[----:B--2---:R-:W-:Y:S02]  /*16c0*/  SEL R13, R13, 0xff800000, P0 ;  /* 0xff8000000d0d7807 */ /* 0x004fe40000000000 */
[----:B------:R-:W-:Y:S01]  /*16d0*/  ISETP.NE.AND P0, PT, R38, RZ, PT ;  /* 0x000000ff2600720c */ /* 0x000fe20003f05270 */
[----:B------:R-:W-:-:S06]  /*16e0*/  IMAD.MOV.U32 R38, RZ, RZ, RZ ;  /* 0x000000ffff267224 */ /* 0x000fcc00078e00ff */
[----:B------:R-:W2:Y:S01]  /*16f0*/  @P2 LDG.E.EL R38, desc[UR4][R40.64] ;  /* 0x0000000428262981 */ /* 0x000ea2000c2e1900 */
[----:B---3--:R-:W-:Y:S02]  /*1700*/  SEL R15, R15, 0xff800000, P3 ;  /* 0xff8000000f0f7807 */ /* 0x008fe40001800000 */
[----:B------:R-:W-:Y:S02]  /*1710*/  ISETP.NE.AND P3, PT, R2, RZ, PT ;  /* 0x000000ff0200720c */ /* 0x000fe40003f65270 */
[----:B------:R-:W-:Y:S02]  /*1720*/  SEL R2, RZ, 0x1, !P6 ;  /* 0x00000001ff027807 */ /* 0x000fe40007000000 */
[----:B------:R-:W-:-:S04]  /*1730*/  ISETP.NE.AND P6, PT, R36, RZ, PT ;  /* 0x000000ff2400720c */ /* 0x000fc80003fc5270 */
[----:B------:R-:W-:Y:S02]  /*1740*/  SEL R26, RZ, 0x1, !P6 ;  /* 0x00000001ff1a7807 */ /* 0x000fe40007000000 */
[----:B------:R-:W-:-:S04]  /*1750*/  ISETP.NE.AND P6, PT, R35, RZ, PT ;  /* 0x000000ff2300720c */ /* 0x000fc80003fc5270 */
[----:B------:R-:W-:Y:S02]  /*1760*/  SEL R27, RZ, 0x1, !P6 ;  /* 0x00000001ff1b7807 */ /* 0x000fe40007000000 */
[----:B------:R-:W-:-:S04]  /*1770*/  ISETP.NE.AND P6, PT, R34, RZ, PT ;  /* 0x000000ff2200720c */ /* 0x000fc80003fc5270 */
[----:B------:R-:W-:Y:S02]  /*1780*/  SEL R34, RZ, 0x1, !P6 ;  /* 0x00000001ff227807 */ /* 0x000fe40007000000 */
[----:B------:R-:W-:-:S04]  /*1790*/  ISETP.NE.AND P6, PT, R33, RZ, PT ;  /* 0x000000ff2100720c */ /* 0x000fc80003fc5270 */
[----:B------:R-:W-:Y:S02]  /*17a0*/  SEL R2, R2, 0x2, P6 ;  /* 0x0000000202027807 */ /* 0x000fe40003000000 */
[----:B------:R-:W-:Y:S02]  /*17b0*/  ISETP.NE.AND P6, PT, R32, RZ, PT ;  /* 0x000000ff2000720c */ /* 0x000fe40003fc5270 */
[----:B------:R-:W1:Y:S02]  /*17c0*/  LDC.64 R32, c[0x0][0x220] ;  /* 0x00008800ff207b82 */ /* 0x000e640000000a00 */
[----:B------:R-:W-:Y:S02]  /*17d0*/  SEL R26, R26, 0x2, P6 ;  /* 0x000000021a1a7807 */ /* 0x000fe40003000000 */
[----:B------:R-:W-:-:S04]  /*17e0*/  ISETP.NE.AND P6, PT, R31, RZ, PT ;  /* 0x000000ff1f00720c */ /* 0x000fc80003fc5270 */
[----:B------:R-:W-:Y:S02]  /*17f0*/  SEL R27, R27, 0x2, P6 ;  /* 0x000000021b1b7807 */ /* 0x000fe40003000000 */
[----:B------:R-:W-:Y:S02]  /*1800*/  ISETP.NE.AND P6, PT, R30, RZ, PT ;  /* 0x000000ff1e00720c */ /* 0x000fe40003fc5270 */
[----:B------:R-:W3:Y:S02]  /*1810*/  LDC.64 R30, c[0x0][0x218] ;  /* 0x00008600ff1e7b82 */ /* 0x000ee40000000a00 */
[----:B------:R-:W-:Y:S02]  /*1820*/  SEL R34, R34, 0x2, P6 ;  /* 0x0000000222227807 */ /* 0x000fe40003000000 */
[----:B------:R-:W-:-:S04]  /*1830*/  ISETP.NE.AND P6, PT, R29, RZ, PT ;  /* 0x000000ff1d00720c */ /* 0x000fc80003fc5270 */
[----:B------:R-:W-:Y:S02]  /*1840*/  SEL R2, R2, 0x3, P6 ;  /* 0x0000000302027807 */ /* 0x000fe40003000000 */
[----:B------:R-:W-:Y:S02]  /*1850*/  ISETP.NE.AND P6, PT, R28, RZ, PT ;  /* 0x000000ff1c00720c */ /* 0x000fe40003fc5270 */
[----:B------:R-:W4:Y:S02]  /*1860*/  LDC.64 R28, c[0x0][0x228] ;  /* 0x00008a00ff1c7b82 */ /* 0x000f240000000a00 */
[----:B------:R-:W-:Y:S02]  /*1870*/  SEL R26, R26, 0x3, P6 ;  /* 0x000000031a1a7807 */ /* 0x000fe40003000000 */
[----:B------:R-:W-:-:S04]  /*1880*/  ISETP.NE.AND P6, PT, R23, RZ, PT ;  /* 0x000000ff1700720c */ /* 0x000fc80003fc5270 */
[----:B------:R-:W-:Y:S02]  /*1890*/  SEL R27, R27, 0x3, P6 ;  /* 0x000000031b1b7807 */ /* 0x000fe40003000000 */
[----:B------:R-:W-:Y:S02]  /*18a0*/  ISETP.NE.AND P6, PT, R22, RZ, PT ;  /* 0x000000ff1600720c */ /* 0x000fe40003fc5270 */
[----:B------:R-:W5:Y:S02]  /*18b0*/  LDC.64 R22, c[0x0][0x238] ;  /* 0x00008e00ff167b82 */ /* 0x000f640000000a00 */
[----:B------:R-:W-:Y:S02]  /*18c0*/  SEL R34, R34, 0x3, P6 ;  /* 0x0000000322227807 */ /* 0x000fe40003000000 */
[----:B------:R-:W-:-:S04]  /*18d0*/  ISETP.NE.AND P6, PT, R21, RZ, PT ;  /* 0x000000ff1500720c */ /* 0x000fc80003fc5270 */
[----:B------:R-:W-:Y:S02]  /*18e0*/  SEL R2, R2, 0x4, P6 ;  /* 0x0000000402027807 */ /* 0x000fe40003000000 */
[----:B------:R-:W-:Y:S02]  /*18f0*/  ISETP.NE.AND P6, PT, R20, RZ, PT ;  /* 0x000000ff1400720c */ /* 0x000fe40003fc5270 */
[----:B------:R-:W-:Y:S01]  /*1900*/  SEL R2, R2, 0x5, P4 ;  /* 0x0000000502027807 */ /* 0x000fe20002000000 */
[----:B------:R-:W0:Y:S01]  /*1910*/  LDC.64 R20, c[0x0][0x248] ;  /* 0x00009200ff147b82 */ /* 0x000e220000000a00 */
[----:B------:R-:W-:Y:S02]  /*1920*/  SEL R26, R26, 0x4, P6 ;  /* 0x000000041a1a7807 */ /* 0x000fe40003000000 */
[----:B------:R-:W-:Y:S02]  /*1930*/  ISETP.NE.AND P6, PT, R19, RZ, PT ;  /* 0x000000ff1300720c */ /* 0x000fe40003fc5270 */
[----:B------:R-:W-:-:S03]  /*1940*/  SEL R19, R34, 0x4, P5 ;  /* 0x0000000422137807 */ /* 0x000fc60002800000 */
[----:B------:R-:W0:Y:S01]  /*1950*/  LDC.64 R34, c[0x0][0x240] ;  /* 0x00009000ff227b82 */ /* 0x000e220000000a00 */
[----:B------:R-:W-:Y:S02]  /*1960*/  SEL R19, R19, 0x5, P0 ;  /* 0x0000000513137807 */ /* 0x000fe40000000000 */
[----:B------:R-:W-:Y:S02]  /*1970*/  ISETP.NE.AND P0, PT, R4, RZ, PT ;  /* 0x000000ff0400720c */ /* 0x000fe40003f05270 */
[----:B------:R-:W-:Y:S02]  /*1980*/  LEA.HI R4, R0, R0, RZ, 0x6 ;  /* 0x0000000000047211 */ /* 0x000fe400078f30ff */
[----:B------:R-:W-:Y:S02]  /*1990*/  SEL R2, R2, 0x6, P1 ;  /* 0x0000000602027807 */ /* 0x000fe40000800000 */
[----:B------:R-:W-:Y:S02]  /*19a0*/  ISETP.NE.AND P1, PT, R9, RZ, PT ;  /* 0x000000ff0900720c */ /* 0x000fe40003f25270 */
[----:B------:R-:W-:-:S05]  /*19b0*/  LOP3.LUT R9, R4, 0xffffffc0, RZ, 0xc0, !PT ;  /* 0xffffffc004097812 */ /* 0x000fca00078ec0ff */
[----:B------:R-:W-:-:S04]  /*19c0*/  IMAD.IADD R9, R0, 0x1, -R9 ;  /* 0x0000000100097824 */ /* 0x000fc800078e0a09 */
[----:B-1----:R-:W-:Y:S01]  /*19d0*/  IMAD.WIDE R32, R9, 0x4, R32 ;  /* 0x0000000409207825 */ /* 0x002fe200078e0220 */
[----:B------:R-:W-:-:S04]  /*19e0*/  SEL R27, R27, 0x4, P6 ;  /* 0x000000041b1b7807 */ /* 0x000fc80003000000 */
[----:B------:R-:W2:Y:S01]  /*19f0*/  LDG.E.EL R4, desc[UR4][R32.64] ;  /* 0x0000000420047981 */ /* 0x000ea2000c2e1900 */
[----:B0-----:R-:W-:Y:S01]  /*1a00*/  IMAD.WIDE R34, R9, 0x4, R34 ;  /* 0x0000000409227825 */ /* 0x001fe200078e0222 */
[----:B------:R-:W-:Y:S02]  /*1a10*/  ISETP.NE.AND P4, PT, R10, RZ, PT ;  /* 0x000000ff0a00720c */ /* 0x000fe40003f85270 */
[----:B------:R-:W-:Y:S02]  /*1a20*/  ISETP.NE.AND P6, PT, R17, RZ, PT ;  /* 0x000000ff1100720c */ /* 0x000fe40003fc5270 */
[----:B------:R-:W-:Y:S02]  /*1a30*/  ISETP.NE.AND P5, PT, R16, RZ, PT ;  /* 0x000000ff1000720c */ /* 0x000fe40003fa5270 */
[----:B------:R-:W0:Y:S01]  /*1a40*/  LDC.64 R16, c[0x0][0x250] ;  /* 0x00009400ff107b82 */ /* 0x000e220000000a00 */
[----:B---3--:R-:W-:-:S05]  /*1a50*/  IMAD.WIDE R30, R9, 0x4, R30 ;  /* 0x00000004091e7825 */ /* 0x008fca00078e021e */
[----:B------:R-:W3:Y:S01]  /*1a60*/  LDG.E.EL R0, desc[UR4][R30.64] ;  /* 0x000000041e007981 */ /* 0x000ee2000c2e1900 */
[----:B------:R-:W-:Y:S01]  /*1a70*/  IMAD.WIDE R24, R9, 0x4, R24 ;  /* 0x0000000409187825 */ /* 0x000fe200078e0218 */
[----:B------:R-:W-:-:S03]  /*1a80*/  SEL R26, R26, 0x5, P3 ;  /* 0x000000051a1a7807 */ /* 0x000fc60001800000 */
[----:B----4-:R-:W-:-:S04]  /*1a90*/  IMAD.WIDE R28, R9, 0x4, R28 ;  /* 0x00000004091c7825 */ /* 0x010fc800078e021c */
[C---:B-----5:R-:W-:Y:S01]  /*1aa0*/  IMAD.WIDE R22, R9.reuse, 0x4, R22 ;  /* 0x0000000409167825 */ /* 0x060fe200078e0216 */
[----:B------:R-:W-:Y:S01]  /*1ab0*/  ISETP.NE.AND P3, PT, R6, RZ, PT ;  /* 0x000000ff0600720c */ /* 0x000fe20003f65270 */
[----:B------:R-:W4:Y:S04]  /*1ac0*/  LDG.E.EL R25, desc[UR4][R24.64] ;  /* 0x0000000418197981 */ /* 0x000f28000c2e1900 */
[----:B------:R-:W4:Y:S04]  /*1ad0*/  LDG.E.EL R6, desc[UR4][R28.64] ;  /* 0x000000041c067981 */ /* 0x000f28000c2e1900 */
[----:B------:R-:W5:Y:S01]  /*1ae0*/  LDG.E.EL R22, desc[UR4][R22.64] ;  /* 0x0000000416167981 */ /* 0x000f62000c2e1900 */
[----:B0-----:R-:W-:-:S04]  /*1af0*/  IMAD.WIDE R16, R9, 0x4, R16 ;  /* 0x0000000409107825 */ /* 0x001fc800078e0210 */
[----:B------:R-:W-:Y:S02]  /*1b00*/  IMAD.WIDE R20, R9, 0x4, R20 ;  /* 0x0000000409147825 */ /* 0x000fe400078e0214 */
[----:B------:R-:W5:Y:S04]  /*1b10*/  LDG.E.EL R16, desc[UR4][R16.64] ;  /* 0x0000000410107981 */ /* 0x000f68000c2e1900 */
[----:B------:R0:W5:Y:S01]  /*1b20*/  LDG.E.EL R9, desc[UR4][R20.64] ;  /* 0x0000000414097981 */ /* 0x000162000c2e1900 */
[----:B--2---:R-:W-:Y:S02]  /*1b30*/  SEL R14, R38, 0xff800000, P2 ;  /* 0xff800000260e7807 */ /* 0x004fe40001000000 */
[----:B------:R-:W-:-:S04]  /*1b40*/  ISETP.NE.AND P2, PT, R37, RZ, PT ;  /* 0x000000ff2500720c */ /* 0x000fc80003f45270 */
[----:B------:R-:W-:Y:S02]  /*1b50*/  SEL R10, R27, 0x5, P2 ;  /* 0x000000051b0a7807 */ /* 0x000fe40001000000 */
[----:B------:R-:W2:Y:S01]  /*1b60*/  LDG.E.EL R27, desc[UR4][R34.64] ;  /* 0x00000004221b7981 */ /* 0x000ea2000c2e1900 */
[----:B------:R-:W-:Y:S02]  /*1b70*/  FSETP.GEU.AND P2, PT, R5, R12, PT ;  /* 0x0000000c0500720b */ /* 0x000fe40003f4e000 */
[----:B------:R-:W-:Y:S02]  /*1b80*/  SEL R19, R19, 0x6, P5 ;  /* 0x0000000613137807 */ /* 0x000fe40002800000 */
[----:B------:R-:W-:Y:S02]  /*1b90*/  SEL R26, R26, 0x6, P0 ;  /* 0x000000061a1a7807 */ /* 0x000fe40000000000 */
[----:B------:R-:W-:Y:S02]  /*1ba0*/  ISETP.NE.AND P5, PT, R7, RZ, PT ;  /* 0x000000ff0700720c */ /* 0x000fe40003fa5270 */
[----:B------:R-:W-:-:S02]  /*1bb0*/  SEL R2, R2, 0x7, P3 ;  /* 0x0000000702027807 */ /* 0x000fc40001800000 */
[----:B------:R-:W-:Y:S02]  /*1bc0*/  FSETP.NAN.AND P3, PT, R12, R12, PT ;  /* 0x0000000c0c00720b */ /* 0x000fe40003f68000 */
[----:B------:R-:W-:Y:S02]  /*1bd0*/  SEL R26, R26, 0x7, P5 ;  /* 0x000000071a1a7807 */ /* 0x000fe40002800000 */
[----:B------:R-:W-:Y:S02]  /*1be0*/  SEL R10, R10, 0x6, P1 ;  /* 0x000000060a0a7807 */ /* 0x000fe40000800000 */
[----:B------:R-:W-:Y:S02]  /*1bf0*/  FSETP.GEU.AND P5, PT, R8, R13, PT ;  /* 0x0000000d0800720b */ /* 0x000fe40003fae000 */
[----:B------:R-:W-:Y:S02]  /*1c00*/  @P2 SEL R12, R12, R5, P3 ;  /* 0x000000050c0c2207 */ /* 0x000fe40001800000 */
[----:B------:R-:W-:-:S02]  /*1c10*/  SEL R2, R2, 0x8, P2 ;  /* 0x0000000802027807 */ /* 0x000fc40001000000 */
[----:B------:R-:W-:-:S04]  /*1c20*/  SEL R5, R26, 0x8, P5 ;  /* 0x000000081a057807 */ /* 0x000fc80002800000 */
[----:B------:R-:W-:Y:S02]  /*1c30*/  PRMT R2, R2, 0x3340, R5 ;  /* 0x0000334002027816 */ /* 0x000fe40000000005 */
[----:B------:R-:W-:Y:S02]  /*1c40*/  SEL R10, R10, 0x7, P4 ;  /* 0x000000070a0a7807 */ /* 0x000fe40002000000 */
[----:B------:R-:W-:Y:S02]  /*1c50*/  FSETP.GEU.AND P4, PT, R18, R15, PT ;  /* 0x0000000f1200720b */ /* 0x000fe40003f8e000 */
[----:B------:R-:W-:Y:S02]  /*1c60*/  FSETP.GEU.AND P3, PT, R11, R14, PT ;  /* 0x0000000e0b00720b */ /* 0x000fe40003f6e000 */
[----:B------:R-:W-:Y:S02]  /*1c70*/  SEL R19, R19, 0x7, P6 ;  /* 0x0000000713137807 */ /* 0x000fe40003000000 */
[----:B------:R-:W-:-:S02]  /*1c80*/  FSETP.NAN.AND P6, PT, R13, R13, PT ;  /* 0x0000000d0d00720b */ /* 0x000fc40003fc8000 */
[----:B------:R-:W-:Y:S02]  /*1c90*/  SEL R10, R10, 0x8, P3 ;  /* 0x000000080a0a7807 */ /* 0x000fe40001800000 */
[----:B------:R-:W-:Y:S02]  /*1ca0*/  @P5 SEL R13, R13, R8, P6 ;  /* 0x000000080d0d5207 */ /* 0x000fe40003000000 */
[C---:B------:R-:W-:Y:S02]  /*1cb0*/  FSETP.NAN.AND P5, PT, R14.reuse, R14, PT ;  /* 0x0000000e0e00720b */ /* 0x040fe40003fa8000 */
[----:B------:R-:W-:Y:S01]  /*1cc0*/  SEL R19, R19, 0x8, P4 ;  /* 0x0000000813137807 */ /* 0x000fe20002000000 */
[----:B0-----:R-:W-:Y:S01]  /*1cd0*/  IMAD.MOV.U32 R20, RZ, RZ, 0x3e800000 ;  /* 0x3e800000ff147424 */ /* 0x001fe200078e00ff */
[----:B------:R-:W-:Y:S02]  /*1ce0*/  @P3 SEL R14, R14, R11, P5 ;  /* 0x0000000b0e0e3207 */ /* 0x000fe40002800000 */
[----:B------:R-:W-:-:S02]  /*1cf0*/  PRMT R19, R10, 0x3340, R19 ;  /* 0x000033400a137816 */ /* 0x000fc40000000013 */
[----:B------:R-:W0:Y:S01]  /*1d00*/  LDC.64 R10, c[0x0][0x268] ;  /* 0x00009a00ff0a7b82 */ /* 0x000e220000000a00 */
[----:B------:R-:W-:-:S04]  /*1d10*/  FADD R4, R4, 0.0010000000474974513054 ;  /* 0x3a83126f04047421 */ /* 0x000fc80000000000 */
[----:B------:R-:W1:Y:S02]  /*1d20*/  MUFU.SQRT R30, R4 ;  /* 0x00000004001e7308 */ /* 0x000e640000002000 */
[C---:B-1----:R-:W-:Y:S02]  /*1d30*/  FSETP.GT.AND P0, PT, R30.reuse, 8.50705917302346158658e+37, PT ;  /* 0x7e8000001e00780b */ /* 0x042fe40003f04000 */
[----:B------:R-:W-:Y:S01]  /*1d40*/  FSETP.GEU.AND P1, PT, R30, 1.175494350822287508e-38, PT ;  /* 0x008000001e00780b */ /* 0x000fe20003f2e000 */
[----:B------:R-:W-:-:S05]  /*1d50*/  IMAD.MOV.U32 R4, RZ, RZ, 0x3e800000 ;  /* 0x3e800000ff047424 */ /* 0x000fca00078e00ff */
[----:B------:R-:W-:-:S05]  /*1d60*/  FSEL R5, R4, 1, P0 ;  /* 0x3f80000004057808 */ /* 0x000fca0000000000 */
[----:B------:R-:W-:-:S04]  /*1d70*/  @P0 FMUL R30, R30, 0.25 ;  /* 0x3e8000001e1e0820 */ /* 0x000fc80000400000 */
[----:B------:R-:W-:Y:S01]  /*1d80*/  @!P1 FMUL R30, R30, 16777216 ;  /* 0x4b8000001e1e9820 */ /* 0x000fe20000400000 */
[----:B------:R-:W-:-:S05]  /*1d90*/  @!P1 FMUL R5, R5, 16777216 ;  /* 0x4b80000005059820 */ /* 0x000fca0000400000 */
[----:B------:R-:W1:Y:S01]  /*1da0*/  MUFU.RCP R30, R30 ;  /* 0x0000001e001e7308 */ /* 0x000e620000001000 */
[----:B------:R-:W-:-:S04]  /*1db0*/  FSETP.NAN.AND P1, PT, R15, R15, PT ;  /* 0x0000000f0f00720b */ /* 0x000fc80003f28000 */
[----:B------:R-:W-:Y:S01]  /*1dc0*/  @P4 SEL R15, R15, R18, P1 ;  /* 0x000000120f0f4207 */ /* 0x000fe20000800000 */
[C---:B---3--:R-:W-:Y:S01]  /*1dd0*/  FADD R17, -R0.reuse, R13 ;  /* 0x0000000d00117221 */ /* 0x048fe20000000100 */
[C---:B------:R-:W-:Y:S01]  /*1de0*/  FADD R7, -R0.reuse, R12 ;  /* 0x0000000c00077221 */ /* 0x040fe20000000100 */
[C---:B------:R-:W-:Y:S02]  /*1df0*/  FADD R21, -R0.reuse, R14 ;  /* 0x0000000e00157221 */ /* 0x040fe40000000100 */
[----:B------:R-:W-:Y:S01]  /*1e00*/  FADD R23, -R0, R15 ;  /* 0x0000000f00177221 */ /* 0x000fe20000000100 */
[----:B------:R-:W-:Y:S02]  /*1e10*/  PRMT R2, R2, 0x5410, R19 ;  /* 0x0000541002027816 */ /* 0x000fe40000000013 */
[----:B------:R-:W3:Y:S01]  /*1e20*/  LDC.64 R18, c[0x0][0x258] ;  /* 0x00009600ff127b82 */ /* 0x000ee20000000a00 */
[----:B-1----:R-:W-:-:S04]  /*1e30*/  FMUL R30, R30, R5 ;  /* 0x000000051e1e7220 */ /* 0x002fc80000400000 */
[C---:B------:R-:W-:Y:S01]  /*1e40*/  FMUL R8, R30.reuse, R17 ;  /* 0x000000111e087220 */ /* 0x040fe20000400000 */
[C---:B------:R-:W-:Y:S02]  /*1e50*/  FMUL R24, R30.reuse, R23 ;  /* 0x000000171e187220 */ /* 0x040fe40000400000 */
[----:B------:R-:W1:Y:S01]  /*1e60*/  LDC.64 R4, c[0x0][0x270] ;  /* 0x00009c00ff047b82 */ /* 0x000e620000000a00 */
[C---:B------:R-:W-:Y:S01]  /*1e70*/  FMUL R0, R30.reuse, R7 ;  /* 0x000000071e007220 */ /* 0x040fe20000400000 */
[----:B------:R-:W-:Y:S01]  /*1e80*/  FMUL R30, R30, R21 ;  /* 0x000000151e1e7220 */ /* 0x000fe20000400000 */
[C-C-:B----4-:R-:W-:Y:S01]  /*1e90*/  FFMA R8, R6.reuse, R8, R25.reuse ;  /* 0x0000000806087223 */ /* 0x150fe20000000019 */
[C-C-:B------:R-:W-:Y:S01]  /*1ea0*/  FFMA R26, R6.reuse, R24, R25.reuse ;  /* 0x00000018061a7223 */ /* 0x140fe20000000019 */
[C-C-:B------:R-:W-:Y:S01]  /*1eb0*/  FFMA R0, R6.reuse, R0, R25.reuse ;  /* 0x0000000006007223 */ /* 0x140fe20000000019 */
[----:B------:R-:W-:Y:S01]  /*1ec0*/  FFMA R17, R6, R30, R25 ;  /* 0x0000001e06117223 */ /* 0x000fe20000000019 */
[C---:B-----5:R-:W-:Y:S01]  /*1ed0*/  FADD R24, -R22.reuse, R15 ;  /* 0x0000000f16187221 */ /* 0x060fe20000000100 */
[----:B------:R-:W-:Y:S01]  /*1ee0*/  FADD R6, -R22, R12 ;  /* 0x0000000c16067221 */ /* 0x000fe20000000100 */
[----:B------:R-:W-:-:S02]  /*1ef0*/  FSETP.GEU.AND P6, PT, R26, RZ, PT ;  /* 0x000000ff1a00720b */ /* 0x000fc40003fce000 */
[----:B------:R-:W-:Y:S01]  /*1f00*/  FSETP.GEU.AND P1, PT, R8, RZ, PT ;  /* 0x000000ff0800720b */ /* 0x000fe20003f2e000 */
[----:B---3--:R-:W-:-:S05]  /*1f10*/  IMAD.WIDE R18, R3, 0x4, R18 ;  /* 0x0000000403127825 */ /* 0x008fca00078e0212 */
[----:B------:R-:W-:Y:S01]  /*1f20*/  STG.E.128 desc[UR4][R18.64], R12 ;  /* 0x0000000c12007986 */ /* 0x000fe2000c101d04 */
[----:B--2---:R-:W-:-:S06]  /*1f30*/  FADD R27, R27, 0.0010000000474974513054 ;  /* 0x3a83126f1b1b7421 */ /* 0x004fcc0000000000 */
[----:B------:R-:W2:Y:S02]  /*1f40*/  MUFU.SQRT R27, R27 ;  /* 0x0000001b001b7308 */ /* 0x000ea40000002000 */
[C---:B--2---:R-:W-:Y:S02]  /*1f50*/  FSETP.GT.AND P2, PT, R27.reuse, 8.50705917302346158658e+37, PT ;  /* 0x7e8000001b00780b */ /* 0x044fe40003f44000 */
[----:B------:R-:W-:-:S11]  /*1f60*/  FSETP.GEU.AND P0, PT, R27, 1.175494350822287508e-38, PT ;  /* 0x008000001b00780b */ /* 0x000fd60003f0e000 */
[----:B------:R-:W-:-:S04]  /*1f70*/  @P2 FMUL R27, R27, 0.25 ;  /* 0x3e8000001b1b2820 */ /* 0x000fc80000400000 */
[----:B------:R-:W-:-:S06]  /*1f80*/  @!P0 FMUL R27, R27, 16777216 ;  /* 0x4b8000001b1b8820 */ /* 0x000fcc0000400000 */
[----:B------:R-:W2:Y:S01]  /*1f90*/  MUFU.RCP R27, R27 ;  /* 0x0000001b001b7308 */ /* 0x000ea20000001000 */
[----:B------:R-:W-:-:S05]  /*1fa0*/  FSEL R20, R20, 1, P2 ;  /* 0x3f80000014147808 */ /* 0x000fca0001000000 */
[----:B------:R-:W-:-:S04]  /*1fb0*/  @!P0 FMUL R20, R20, 16777216 ;  /* 0x4b80000014148820 */ /* 0x000fc80000400000 */
[----:B--2---:R-:W-:Y:S01]  /*1fc0*/  FMUL R27, R27, R20 ;  /* 0x000000141b1b7220 */ /* 0x004fe20000400000 */
[C---:B------:R-:W-:Y:S01]  /*1fd0*/  FADD R20, -R22.reuse, R13 ;  /* 0x0000000d16147221 */ /* 0x040fe20000000100 */
[----:B------:R-:W-:Y:S02]  /*1fe0*/  FADD R22, -R22, R14 ;  /* 0x0000000e16167221 */ /* 0x000fe40000000100 */
[C---:B------:R-:W-:Y:S01]  /*1ff0*/  FMUL R7, R27.reuse, R24 ;  /* 0x000000181b077220 */ /* 0x040fe20000400000 */
[C---:B------:R-:W-:Y:S01]  /*2000*/  FMUL R20, R27.reuse, R20 ;  /* 0x000000141b147220 */ /* 0x040fe20000400000 */
[C---:B------:R-:W-:Y:S01]  /*2010*/  FMUL R21, R27.reuse, R6 ;  /* 0x000000061b157220 */ /* 0x040fe20000400000 */
[----:B------:R-:W-:Y:S02]  /*2020*/  FMUL R27, R27, R22 ;  /* 0x000000161b1b7220 */ /* 0x000fe40000400000 */
[C-C-:B------:R-:W-:Y:S01]  /*2030*/  FFMA R29, R9.reuse, R20, R16.reuse ;  /* 0x00000014091d7223 */ /* 0x140fe20000000010 */
[C-C-:B------:R-:W-:Y:S01]  /*2040*/  FFMA R28, R9.reuse, R21, R16.reuse ;  /* 0x00000015091c7223 */ /* 0x140fe20000000010 */
[C-C-:B------:R-:W-:Y:S01]  /*2050*/  FFMA R27, R9.reuse, R27, R16.reuse ;  /* 0x0000001b091b7223 */ /* 0x140fe20000000010 */
[----:B------:R-:W-:Y:S01]  /*2060*/  FFMA R9, R9, R7, R16 ;  /* 0x0000000709097223 */ /* 0x000fe20000000010 */
[----:B------:R-:W-:-:S02]  /*2070*/  IADD3 R20, P0, R3, UR6, RZ ;  /* 0x0000000603147c10 */ /* 0x000fc4000ff1e0ff */
[----:B------:R-:W-:Y:S02]  /*2080*/  FSETP.GEU.AND P2, PT, R0, RZ, PT ;  /* 0x000000ff0000720b */ /* 0x000fe40003f4e000 */
[----:B------:R-:W-:Y:S02]  /*2090*/  LEA.HI.X.SX32 R21, R3, UR7, 0x1, P0 ;  /* 0x0000000703157c11 */ /* 0x000fe400080f0eff */
[----:B------:R-:W-:Y:S02]  /*20a0*/  FSETP.GEU.AND P0, PT, R17, RZ, PT ;  /* 0x000000ff1100720b */ /* 0x000fe40003f0e000 */
[----:B------:R-:W-:Y:S02]  /*20b0*/  FSETP.GEU.AND P3, PT, R9, RZ, PT ;  /* 0x000000ff0900720b */ /* 0x000fe40003f6e000 */
[----:B------:R-:W-:Y:S02]  /*20c0*/  SEL R7, R26, RZ, P6 ;  /* 0x000000ff1a077207 */ /* 0x000fe40003000000 */
[----:B------:R-:W-:-:S02]  /*20d0*/  FSETP.GEU.AND P4, PT, R27, RZ, PT ;  /* 0x000000ff1b00720b */ /* 0x000fc40003f8e000 */
[----:B------:R-:W-:Y:S02]  /*20e0*/  FSETP.GEU.AND P5, PT, R29, RZ, PT ;  /* 0x000000ff1d00720b */ /* 0x000fe40003fae000 */
[----:B------:R-:W-:Y:S01]  /*20f0*/  FSETP.GEU.AND P6, PT, R28, RZ, PT ;  /* 0x000000ff1c00720b */ /* 0x000fe20003fce000 */
[----:B0-----:R-:W-:Y:S01]  /*2100*/  IMAD.WIDE R22, R3, 0x4, R10 ;  /* 0x0000000403167825 */ /* 0x001fe200078e020a */
[----:B------:R-:W-:Y:S02]  /*2110*/  SEL R6, R17, RZ, P0 ;  /* 0x000000ff11067207 */ /* 0x000fe40000000000 */
[----:B------:R-:W-:Y:S01]  /*2120*/  SEL R11, R9, RZ, P3 ;  /* 0x000000ff090b7207 */ /* 0x000fe20001800000 */
[----:B-1----:R-:W-:Y:S01]  /*2130*/  IMAD.WIDE R24, R3, 0x4, R4 ;  /* 0x0000000403187825 */ /* 0x002fe200078e0204 */
[----:B------:R-:W-:Y:S02]  /*2140*/  SEL R5, R8, RZ, P1 ;  /* 0x000000ff08057207 */ /* 0x000fe40000800000 */
[----:B------:R-:W-:-:S02]  /*2150*/  SEL R4, R0, RZ, P2 ;  /* 0x000000ff00047207 */ /* 0x000fc40001000000 */
[----:B------:R-:W-:Y:S02]  /*2160*/  SEL R10, R27, RZ, P4 ;  /* 0x000000ff1b0a7207 */ /* 0x000fe40002000000 */
[----:B------:R-:W-:Y:S02]  /*2170*/  SEL R9, R29, RZ, P5 ;  /* 0x000000ff1d097207 */ /* 0x000fe40002800000 */
[----:B------:R-:W-:Y:S01]  /*2180*/  SEL R8, R28, RZ, P6 ;  /* 0x000000ff1c087207 */ /* 0x000fe20003000000 */
[----:B------:R-:W-:Y:S04]  /*2190*/  STG.E desc[UR4][R20.64], R2 ;  /* 0x0000000214007986 */ /* 0x000fe8000c101904 */
[----:B------:R-:W-:Y:S04]  /*21a0*/  STG.E.128 desc[UR4][R22.64], R4 ;  /* 0x0000000416007986 */ /* 0x000fe8000c101d04 */
[----:B------:R-:W-:Y:S01]  /*21b0*/  STG.E.128 desc[UR4][R24.64], R8 ;  /* 0x0000000818007986 */ /* 0x000fe2000c101d04 */
[----:B------:R-:W-:Y:S05]  /*21c0*/  EXIT ;  /* 0x000000000000794d */ /* 0x000fea0003800000 */
.L_x_0:
[----:B------:R-:W-:-:S00]  /*21d0*/  BRA `(.L_x_0) ;  /* 0xfffffffc00fc7947 */ /* 0x000fc0000383ffff */
[----:B------:R-:W-:-:S00]  /*21e0*/  NOP ;  /* 0x0000000000007918 */ /* 0x000fc00000000000 */
        /* <DEDUP_REMOVED lines=9> */
.L_x_1:


//--------------------- .nv.global.init           --------------------------
	.section	.nv.global.init,"aw",@progbits
.nv.global.init:
	.type		_$_str,@object
	.size		_$_str,(_$_str_$_2 - _$_str)
_$_str:
        /*0000*/ 	.byte	0x5f, 0x5f, 0x43, 0x55, 0x44, 0x41, 0x5f, 0x46, 0x54, 0x5a, 0x00
	.type		_$_str_$_2,@object
	.size		_$_str_$_2,(.L_1 - _$_str_$_2)
_$_str_$_2:
        /*000b*/ 	.byte	0x5f, 0x5f, 0x43, 0x55, 0x44, 0x41, 0x5f, 0x50, 0x52, 0x45, 0x43, 0x5f, 0x53, 0x51, 0x52, 0x54
        /*001b*/ 	.byte	0x00
.L_1:


//--------------------- .nv.constant0.triton_poi_fused__native_batch_norm_legit_no_training_max_pool2d_with_indices_relu_1 --------------------------
	.section	.nv.constant0.triton_poi_fused__native_batch_norm_legit_no_training_max_pool2d_with_indices_relu_1,"a",@progbits
	.sectionflags	@""
	.align	4
.nv.constant0.triton_poi_fused__native_batch_norm_legit_no_training_max_pool2d_with_indices_relu_1:
	.zero		636
